	.target	sm_100a

	.elftype	@"ET_EXEC"


//--------------------- .note.nv.tkinfo           --------------------------
	.section	.note.nv.tkinfo,"",@"SHT_NOTE"
	.sectionflags	@"SHF_NOTE_NV_TKINFO"
	.tkinfo
        /*0018*/ 	.word	0x00000002
        /*0030*/ 	.string	""
        /*0030*/ 	.string	"ptxas"
        /*0030*/ 	.string	"Cuda compilation tools, release 13.0, V13.0.88"
        /*0030*/ 	.string	"Build cuda_13.0.r13.0/compiler.36424714_0"
        /*0030*/ 	.string	"-arch sm_100a -m 64 "



//--------------------- .note.nv.cuinfo           --------------------------
	.section	.note.nv.cuinfo,"",@"SHT_NOTE"
	.sectionflags	@"SHF_NOTE_NV_CUINFO"
        /*0018*/ 	.short	0x0002
        /*001a*/ 	.short	0x0064
        /*001c*/ 	.short	0x0082
	.zero		2


//--------------------- .nv.info                  --------------------------
	.section	.nv.info,"",@"SHT_CUDA_INFO"
	.align	4


	//----- nvinfo : EIATTR_REGCOUNT
	.align		4
        /*0000*/ 	.byte	0x04, 0x2f
        /*0002*/ 	.short	(.L_19 - .L_18)
	.align		4
.L_18:
        /*0004*/ 	.word	index@(_ZN7cutlass13device_kernelINS_4gemm6kernel13GemmUniversalIN4cute5tupleIJiiiiEEENS1_10collective13CollectiveMmaINS1_35MainloopSm100TmaUmmaWarpSpecializedILi42ELi2ELi4ENS5_IJNS4_1CILi2EEENSA_ILi1EEESC_EEEEENS5_IJNSA_ILi64EEENSA_ILi96EEENSA_ILi32EEEEEENS_12float_e4m3_tENS5_IJlSC_lEEESJ_SK_NS4_8TiledMMAINS4_8MMA_AtomIJNS4_10MMA_TraitsINS4_19SM100_MMA_F8F6F4_SSEJSJ_SJ_fSF_SG_NS4_17integral_constantINS4_4UMMA5MajorELSR_0EEESS_NSP_INSQ_7ScaleInELST_0EEESU_EEEEEENS4_6LayoutINS5_IJSC_SC_SC_EEENS5_IJNSA_ILi0EEESZ_SZ_EEEEENS5_IJNS4_10UnderscoreES12_S12_EEEEENS4_13SM90_TMA_LOADENS4_14ComposedLayoutINS4_7SwizzleILi1ELi4ELi3EEENS4_18smem_ptr_flag_bitsILi8EEENSX_INS5_IJNSA_ILi8EEESH_EEENS5_IJSH_SC_EEEEEEEvNS4_8identityENS4_23SM90_TMA_LOAD_MULTICASTES1F_vS1G_EENS_8epilogue10collective18CollectiveEpilogueINS1J_23Sm100TmaWarpSpecializedILi1ELi1ELi48ELb0ELb0EEEJSI_NS5_IJNSX_ISF_SC_EENSX_ISG_SC_EEEEESJ_SK_SJ_SK_NS1J_6fusion15FusionCallbacksIS1N_NS1R_17LinearCombinationISJ_fSJ_fLNS_15FloatRoundStyleE2EEESI_S1Q_JEEENS4_5SM1004TMEM4LOAD26SM100_TMEM_LOAD_16dp32b16xES15_S1F_NS4_39AutoVectorizingCopyWithAssumedAlignmentILi128EEENS4_14SM90_TMA_STOREES1F_S22_S22_EEEvvEEEEvNT_6ParamsE)
        /*0008*/ 	.word	0x00000078


	//----- nvinfo : EIATTR_FRAME_SIZE
	.align		4
.L_19:
        /*000c*/ 	.byte	0x04, 0x11
        /*000e*/ 	.short	(.L_21 - .L_20)
	.align		4
.L_20:
        /*0010*/ 	.word	index@($__internal_2_$__cuda_sm10x_tcgen05_guardrail_trap_unallocated_columns_being_dealloced)
        /*0014*/ 	.word	0x00000000


	//----- nvinfo : EIATTR_FRAME_SIZE
	.align		4
.L_21:
        /*0018*/ 	.byte	0x04, 0x11
        /*001a*/ 	.short	(.L_23 - .L_22)
	.align		4
.L_22:
        /*001c*/ 	.word	index@($__internal_1_$__cuda_sm10x_tcgen05_guardrail_trap_phase_invalid_during_alloc)
        /*0020*/ 	.word	0x00000000


	//----- nvinfo : EIATTR_FRAME_SIZE
	.align		4
.L_23:
        /*0024*/ 	.byte	0x04, 0x11
        /*0026*/ 	.short	(.L_25 - .L_24)
	.align		4
.L_24:
        /*0028*/ 	.word	index@($__internal_0_$__cuda_sm10x_tcgen05_guardrail_trap_col_being_dealloced_not_returned_by_alloc)
        /*002c*/ 	.word	0x00000000


	//----- nvinfo : EIATTR_FRAME_SIZE
	.align		4
.L_25:
        /*0030*/ 	.byte	0x04, 0x11
        /*0032*/ 	.short	(.L_27 - .L_26)
	.align		4
.L_26:
        /*0034*/ 	.word	index@(_ZN7cutlass13device_kernelINS_4gemm6kernel13GemmUniversalIN4cute5tupleIJiiiiEEENS1_10collective13CollectiveMmaINS1_35MainloopSm100TmaUmmaWarpSpecializedILi42ELi2ELi4ENS5_IJNS4_1CILi2EEENSA_ILi1EEESC_EEEEENS5_IJNSA_ILi64EEENSA_ILi96EEENSA_ILi32EEEEEENS_12float_e4m3_tENS5_IJlSC_lEEESJ_SK_NS4_8TiledMMAINS4_8MMA_AtomIJNS4_10MMA_TraitsINS4_19SM100_MMA_F8F6F4_SSEJSJ_SJ_fSF_SG_NS4_17integral_constantINS4_4UMMA5MajorELSR_0EEESS_NSP_INSQ_7ScaleInELST_0EEESU_EEEEEENS4_6LayoutINS5_IJSC_SC_SC_EEENS5_IJNSA_ILi0EEESZ_SZ_EEEEENS5_IJNS4_10UnderscoreES12_S12_EEEEENS4_13SM90_TMA_LOADENS4_14ComposedLayoutINS4_7SwizzleILi1ELi4ELi3EEENS4_18smem_ptr_flag_bitsILi8EEENSX_INS5_IJNSA_ILi8EEESH_EEENS5_IJSH_SC_EEEEEEEvNS4_8identityENS4_23SM90_TMA_LOAD_MULTICASTES1F_vS1G_EENS_8epilogue10collective18CollectiveEpilogueINS1J_23Sm100TmaWarpSpecializedILi1ELi1ELi48ELb0ELb0EEEJSI_NS5_IJNSX_ISF_SC_EENSX_ISG_SC_EEEEESJ_SK_SJ_SK_NS1J_6fusion15FusionCallbacksIS1N_NS1R_17LinearCombinationISJ_fSJ_fLNS_15FloatRoundStyleE2EEESI_S1Q_JEEENS4_5SM1004TMEM4LOAD26SM100_TMEM_LOAD_16dp32b16xES15_S1F_NS4_39AutoVectorizingCopyWithAssumedAlignmentILi128EEENS4_14SM90_TMA_STOREES1F_S22_S22_EEEvvEEEEvNT_6ParamsE)
        /*0038*/ 	.word	0x00000000


	//----- nvinfo : EIATTR_MIN_STACK_SIZE
	.align		4
.L_27:
        /*003c*/ 	.byte	0x04, 0x12
        /*003e*/ 	.short	(.L_29 - .L_28)
	.align		4
.L_28:
        /*0040*/ 	.word	index@(_ZN7cutlass13device_kernelINS_4gemm6kernel13GemmUniversalIN4cute5tupleIJiiiiEEENS1_10collective13CollectiveMmaINS1_35MainloopSm100TmaUmmaWarpSpecializedILi42ELi2ELi4ENS5_IJNS4_1CILi2EEENSA_ILi1EEESC_EEEEENS5_IJNSA_ILi64EEENSA_ILi96EEENSA_ILi32EEEEEENS_12float_e4m3_tENS5_IJlSC_lEEESJ_SK_NS4_8TiledMMAINS4_8MMA_AtomIJNS4_10MMA_TraitsINS4_19SM100_MMA_F8F6F4_SSEJSJ_SJ_fSF_SG_NS4_17integral_constantINS4_4UMMA5MajorELSR_0EEESS_NSP_INSQ_7ScaleInELST_0EEESU_EEEEEENS4_6LayoutINS5_IJSC_SC_SC_EEENS5_IJNSA_ILi0EEESZ_SZ_EEEEENS5_IJNS4_10UnderscoreES12_S12_EEEEENS4_13SM90_TMA_LOADENS4_14ComposedLayoutINS4_7SwizzleILi1ELi4ELi3EEENS4_18smem_ptr_flag_bitsILi8EEENSX_INS5_IJNSA_ILi8EEESH_EEENS5_IJSH_SC_EEEEEEEvNS4_8identityENS4_23SM90_TMA_LOAD_MULTICASTES1F_vS1G_EENS_8epilogue10collective18CollectiveEpilogueINS1J_23Sm100TmaWarpSpecializedILi1ELi1ELi48ELb0ELb0EEEJSI_NS5_IJNSX_ISF_SC_EENSX_ISG_SC_EEEEESJ_SK_SJ_SK_NS1J_6fusion15FusionCallbacksIS1N_NS1R_17LinearCombinationISJ_fSJ_fLNS_15FloatRoundStyleE2EEESI_S1Q_JEEENS4_5SM1004TMEM4LOAD26SM100_TMEM_LOAD_16dp32b16xES15_S1F_NS4_39AutoVectorizingCopyWithAssumedAlignmentILi128EEENS4_14SM90_TMA_STOREES1F_S22_S22_EEEvvEEEEvNT_6ParamsE)
        /*0044*/ 	.word	0x00000000
.L_29:


//--------------------- .nv.compat                --------------------------
	.section	.nv.compat,"",@"SHT_CUDA_COMPAT_INFO"
	.align	4
        /*0000*/ 	.byte	0x02, 0x09, 0x01, 0x00, 0x02, 0x02, 0x02, 0x00, 0x02, 0x05, 0x05, 0x00, 0x03, 0x07, 0x01, 0x01
        /*0010*/ 	.byte	0x02, 0x03, 0x01, 0x00, 0x02, 0x06, 0x01, 0x00, 0x04, 0x0b, 0x08, 0x00, 0x09, 0x00, 0x00, 0x00
        /*0020*/ 	.byte	0x00, 0x00, 0x00, 0x00


//--------------------- .nv.info._ZN7cutlass13device_kernelINS_4gemm6kernel13GemmUniversalIN4cute5tupleIJiiiiEEENS1_10collective13CollectiveMmaINS1_35MainloopSm100TmaUmmaWarpSpecializedILi42ELi2ELi4ENS5_IJNS4_1CILi2EEENSA_ILi1EEESC_EEEEENS5_IJNSA_ILi64EEENSA_ILi96EEENSA_ILi32EEEEEENS_12float_e4m3_tENS5_IJlSC_lEEESJ_SK_NS4_8TiledMMAINS4_8MMA_AtomIJNS4_10MMA_TraitsINS4_19SM100_MMA_F8F6F4_SSEJSJ_SJ_fSF_SG_NS4_17integral_constantINS4_4UMMA5MajorELSR_0EEESS_NSP_INSQ_7ScaleInELST_0EEESU_EEEEEENS4_6LayoutINS5_IJSC_SC_SC_EEENS5_IJNSA_ILi0EEESZ_SZ_EEEEENS5_IJNS4_10UnderscoreES12_S12_EEEEENS4_13SM90_TMA_LOADENS4_14ComposedLayoutINS4_7SwizzleILi1ELi4ELi3EEENS4_18smem_ptr_flag_bitsILi8EEENSX_INS5_IJNSA_ILi8EEESH_EEENS5_IJSH_SC_EEEEEEEvNS4_8identityENS4_23SM90_TMA_LOAD_MULTICASTES1F_vS1G_EENS_8epilogue10collective18CollectiveEpilogueINS1J_23Sm100TmaWarpSpecializedILi1ELi1ELi48ELb0ELb0EEEJSI_NS5_IJNSX_ISF_SC_EENSX_ISG_SC_EEEEESJ_SK_SJ_SK_NS1J_6fusion15FusionCallbacksIS1N_NS1R_17LinearCombinationISJ_fSJ_fLNS_15FloatRoundStyleE2EEESI_S1Q_JEEENS4_5SM1004TMEM4LOAD26SM100_TMEM_LOAD_16dp32b16xES15_S1F_NS4_39AutoVectorizingCopyWithAssumedAlignmentILi128EEENS4_14SM90_TMA_STOREES1F_S22_S22_EEEvvEEEEvNT_6ParamsE --------------------------
	.section	.nv.info._ZN7cutlass13device_kernelINS_4gemm6kernel13GemmUniversalIN4cute5tupleIJiiiiEEENS1_10collective13CollectiveMmaINS1_35MainloopSm100TmaUmmaWarpSpecializedILi42ELi2ELi4ENS5_IJNS4_1CILi2EEENSA_ILi1EEESC_EEEEENS5_IJNSA_ILi64EEENSA_ILi96EEENSA_ILi32EEEEEENS_12float_e4m3_tENS5_IJlSC_lEEESJ_SK_NS4_8TiledMMAINS4_8MMA_AtomIJNS4_10MMA_TraitsINS4_19SM100_MMA_F8F6F4_SSEJSJ_SJ_fSF_SG_NS4_17integral_constantINS4_4UMMA5MajorELSR_0EEESS_NSP_INSQ_7ScaleInELST_0EEESU_EEEEEENS4_6LayoutINS5_IJSC_SC_SC_EEENS5_IJNSA_ILi0EEESZ_SZ_EEEEENS5_IJNS4_10UnderscoreES12_S12_EEEEENS4_13SM90_TMA_LOADENS4_14ComposedLayoutINS4_7SwizzleILi1ELi4ELi3EEENS4_18smem_ptr_flag_bitsILi8EEENSX_INS5_IJNSA_ILi8EEESH_EEENS5_IJSH_SC_EEEEEEEvNS4_8identityENS4_23SM90_TMA_LOAD_MULTICASTES1F_vS1G_EENS_8epilogue10collective18CollectiveEpilogueINS1J_23Sm100TmaWarpSpecializedILi1ELi1ELi48ELb0ELb0EEEJSI_NS5_IJNSX_ISF_SC_EENSX_ISG_SC_EEEEESJ_SK_SJ_SK_NS1J_6fusion15FusionCallbacksIS1N_NS1R_17LinearCombinationISJ_fSJ_fLNS_15FloatRoundStyleE2EEESI_S1Q_JEEENS4_5SM1004TMEM4LOAD26SM100_TMEM_LOAD_16dp32b16xES15_S1F_NS4_39AutoVectorizingCopyWithAssumedAlignmentILi128EEENS4_14SM90_TMA_STOREES1F_S22_S22_EEEvvEEEEvNT_6ParamsE,"",@"SHT_CUDA_INFO"
	.sectionflags	@""
	.align	4


	//----- nvinfo : EIATTR_CUDA_API_VERSION
	.align		4
        /*0000*/ 	.byte	0x04, 0x37
        /*0002*/ 	.short	(.L_31 - .L_30)
.L_30:
        /*0004*/ 	.word	0x00000082


	//----- nvinfo : EIATTR_KPARAM_INFO
	.align		4
.L_31:
        /*0008*/ 	.byte	0x04, 0x17
        /*000a*/ 	.short	(.L_33 - .L_32)
.L_32:
        /*000c*/ 	.word	0x00000000
        /*0010*/ 	.short	0x0000
        /*0012*/ 	.short	0x0000
        /*0014*/ 	.byte	0x00, 0xf0, 0x01, 0x20


	//----- nvinfo : EIATTR_AT_ENTRY_FRAGMENTS
	.align		4
.L_33:
        /*0018*/ 	.byte	0x04, 0x4f
        /*001a*/ 	.short	(.L_35 - .L_34)


	//   ....[0]....
.L_34:
        /*001c*/ 	.word	0x00000006


	//----- nvinfo : EIATTR_RESERVED_SMEM_USED
	.align		4
.L_35:
        /*0020*/ 	.byte	0x01, 0x41
	.zero		2


	//----- nvinfo : EIATTR_SPARSE_MMA_MASK
	.align		4
        /*0024*/ 	.byte	0x03, 0x50
        /*0026*/ 	.short	0x0000


	//----- nvinfo : EIATTR_TCGEN05_1CTA_USED
	.align		4
        /*0028*/ 	.byte	0x01, 0x51
	.zero		2


	//----- nvinfo : EIATTR_MAXREG_COUNT
	.align		4
        /*002c*/ 	.byte	0x03, 0x1b
        /*002e*/ 	.short	0x00ff


	//----- nvinfo : EIATTR_NUM_BARRIERS
	.align		4
        /*0030*/ 	.byte	0x02, 0x4c
        /*0032*/ 	.byte	0x07
	.zero		1


	//----- nvinfo : EIATTR_EXTERNS
	.align		4
        /*0034*/ 	.byte	0x04, 0x0f
        /*0036*/ 	.short	(.L_37 - .L_36)


	//   ....[0]....
	.align		4
.L_36:
        /*0038*/ 	.word	index@(__assertfail)


	//----- nvinfo : EIATTR_MERCURY_ISA_VERSION
	.align		4
.L_37:
        /*003c*/ 	.byte	0x03, 0x5f
        /*003e*/ 	.short	0x0101


	//----- nvinfo : EIATTR_INT_WARP_WIDE_INSTR_OFFSETS
	.align		4
        /*0040*/ 	.byte	0x04, 0x31
        /*0042*/ 	.short	(.L_39 - .L_38)


	//   ....[0]....
.L_38:
        /*0044*/ 	.word	0x000054c0


	//   ....[1]....
        /*0048*/ 	.word	0x000054f0


	//   ....[2]....
        /*004c*/ 	.word	0x00005510


	//   ....[3]....
        /*0050*/ 	.word	0x00006110


	//   ....[4]....
        /*0054*/ 	.word	0x00006240


	//   ....[5]....
        /*0058*/ 	.word	0x000062d0


	//   ....[6]....
        /*005c*/ 	.word	0x000062f0


	//----- nvinfo : EIATTR_COOP_GROUP_MASK_REGIDS
	.align		4
.L_39:
        /*0060*/ 	.byte	0x04, 0x29
        /*0062*/ 	.short	(.L_41 - .L_40)


	//   ....[0]....
.L_40:
        /*0064*/ 	.word	0xffffffff


	//   ....[1]....
        /*0068*/ 	.word	0xffffffff


	//   ....[2]....
        /*006c*/ 	.word	0xffffffff


	//   ....[3]....
        /*0070*/ 	.word	0xffffffff


	//   ....[4]....
        /*0074*/ 	.word	0xffffffff


	//   ....[5]....
        /*0078*/ 	.word	0xffffffff


	//   ....[6]....
        /*007c*/ 	.word	0xffffffff


	//   ....[7]....
        /*0080*/ 	.word	0xffffffff


	//   ....[8]....
        /*0084*/ 	.word	0xffffffff


	//   ....[9]....
        /*0088*/ 	.word	0xffffffff


	//   ....[10]....
        /*008c*/ 	.word	0xffffffff


	//   ....[11]....
        /*0090*/ 	.word	0xffffffff


	//   ....[12]....
        /*0094*/ 	.word	0xffffffff


	//   ....[13]....
        /*0098*/ 	.word	0xffffffff


	//----- nvinfo : EIATTR_COOP_GROUP_INSTR_OFFSETS
	.align		4
.L_41:
        /*009c*/ 	.byte	0x04, 0x28
        /*009e*/ 	.short	(.L_43 - .L_42)


	//   ....[0]....
.L_42:
        /*00a0*/ 	.word	0x00000080


	//   ....[1]....
        /*00a4*/ 	.word	0x000004e0


	//   ....[2]....
        /*00a8*/ 	.word	0x00000b60


	//   ....[3]....
        /*00ac*/ 	.word	0x00000ca0


	//   ....[4]....
        /*00b0*/ 	.word	0x00000da0


	//   ....[5]....
        /*00b4*/ 	.word	0x00000f10


	//   ....[6]....
        /*00b8*/ 	.word	0x000010b0


	//   ....[7]....
        /*00bc*/ 	.word	0x00001270


	//   ....[8]....
        /*00c0*/ 	.word	0x00002410


	//   ....[9]....
        /*00c4*/ 	.word	0x00004810


	//   ....[10]....
        /*00c8*/ 	.word	0x00004a20


	//   ....[11]....
        /*00cc*/ 	.word	0x00004a50


	//   ....[12]....
        /*00d0*/ 	.word	0x000053a0


	//   ....[13]....
        /*00d4*/ 	.word	0x000055d0


	//----- nvinfo : EIATTR_VRC_CTA_INIT_COUNT
	.align		4
.L_43:
        /*00d8*/ 	.byte	0x02, 0x4a
        /*00da*/ 	.byte	0x80
	.zero		1


	//----- nvinfo : EIATTR_SYSCALL_OFFSETS
	.align		4
        /*00dc*/ 	.byte	0x04, 0x46
        /*00de*/ 	.short	(.L_45 - .L_44)


	//   ....[0]....
.L_44:
        /*00e0*/ 	.word	0x00006d90


	//   ....[1]....
        /*00e4*/ 	.word	0x00006ed0


	//   ....[2]....
        /*00e8*/ 	.word	0x000076a0


	//   ....[3]....
        /*00ec*/ 	.word	0x00007820


	//   ....[4]....
        /*00f0*/ 	.word	0x000079a0


	//----- nvinfo : EIATTR_MBARRIER_INSTR_OFFSETS
	.align		4
.L_45:
        /*00f4*/ 	.byte	0x04, 0x39
        /*00f6*/ 	.short	(.L_47 - .L_46)


	//   ....[0]....
.L_46:
        /*00f8*/ 	.word	0x00000600
        /*00fc*/ 	.word	0x000000ff
        /*0100*/ 	.word	0x00000000
        /*0104*/ 	.short	0x0100
        /*0106*/ 	.byte	0x04
	.zero		1


	//   ....[1]....
        /*0108*/ 	.word	0x00000610
        /*010c*/ 	.word	0x000000ff
        /*0110*/ 	.word	0x00000150
        /*0114*/ 	.short	0x0100
        /*0116*/ 	.byte	0x04
	.zero		1


	//   ....[2]....
        /*0118*/ 	.word	0x00000620
        /*011c*/ 	.word	0x000000ff
        /*0120*/ 	.word	0x00000008
        /*0124*/ 	.short	0x0100
        /*0126*/ 	.byte	0x04
	.zero		1


	//   ....[3]....
        /*0128*/ 	.word	0x00000630
        /*012c*/ 	.word	0x000000ff
        /*0130*/ 	.word	0x00000158
        /*0134*/ 	.short	0x0100
        /*0136*/ 	.byte	0x04
	.zero		1


	//   ....[4]....
        /*0138*/ 	.word	0x00000640
        /*013c*/ 	.word	0x000000ff
        /*0140*/ 	.word	0x00000010
        /*0144*/ 	.short	0x0100
        /*0146*/ 	.byte	0x04
	.zero		1


	//   ....[5]....
        /*0148*/ 	.word	0x00000650
        /*014c*/ 	.word	0x000000ff
        /*0150*/ 	.word	0x00000160
        /*0154*/ 	.short	0x0100
        /*0156*/ 	.byte	0x04
	.zero		1


	//   ....[6]....
        /*0158*/ 	.word	0x00000660
        /*015c*/ 	.word	0x000000ff
        /*0160*/ 	.word	0x00000018
        /*0164*/ 	.short	0x0100
        /*0166*/ 	.byte	0x04
	.zero		1


	//   ....[7]....
        /*0168*/ 	.word	0x00000670
        /*016c*/ 	.word	0x000000ff
        /*0170*/ 	.word	0x00000168
        /*0174*/ 	.short	0x0100
        /*0176*/ 	.byte	0x04
	.zero		1


	//   ....[8]....
        /*0178*/ 	.word	0x00000680
        /*017c*/ 	.word	0x000000ff
        /*0180*/ 	.word	0x00000020
        /*0184*/ 	.short	0x0100
        /*0186*/ 	.byte	0x04
	.zero		1


	//   ....[9]....
        /*0188*/ 	.word	0x00000690
        /*018c*/ 	.word	0x000000ff
        /*0190*/ 	.word	0x00000170
        /*0194*/ 	.short	0x0100
        /*0196*/ 	.byte	0x04
	.zero		1


	//   ....[10]....
        /*0198*/ 	.word	0x000006a0
        /*019c*/ 	.word	0x000000ff
        /*01a0*/ 	.word	0x00000028
        /*01a4*/ 	.short	0x0100
        /*01a6*/ 	.byte	0x04
	.zero		1


	//   ....[11]....
        /*01a8*/ 	.word	0x000006b0
        /*01ac*/ 	.word	0x000000ff
        /*01b0*/ 	.word	0x00000178
        /*01b4*/ 	.short	0x0100
        /*01b6*/ 	.byte	0x04
	.zero		1


	//   ....[12]....
        /*01b8*/ 	.word	0x000006c0
        /*01bc*/ 	.word	0x000000ff
        /*01c0*/ 	.word	0x00000030
        /*01c4*/ 	.short	0x0100
        /*01c6*/ 	.byte	0x04
	.zero		1


	//   ....[13]....
        /*01c8*/ 	.word	0x000006d0
        /*01cc*/ 	.word	0x000000ff
        /*01d0*/ 	.word	0x00000180
        /*01d4*/ 	.short	0x0100
        /*01d6*/ 	.byte	0x04
	.zero		1


	//   ....[14]....
        /*01d8*/ 	.word	0x000006e0
        /*01dc*/ 	.word	0x000000ff
        /*01e0*/ 	.word	0x00000038
        /*01e4*/ 	.short	0x0100
        /*01e6*/ 	.byte	0x04
	.zero		1


	//   ....[15]....
        /*01e8*/ 	.word	0x000006f0
        /*01ec*/ 	.word	0x000000ff
        /*01f0*/ 	.word	0x00000188
        /*01f4*/ 	.short	0x0100
        /*01f6*/ 	.byte	0x04
	.zero		1


	//   ....[16]....
        /*01f8*/ 	.word	0x00000700
        /*01fc*/ 	.word	0x000000ff
        /*0200*/ 	.word	0x00000040
        /*0204*/ 	.short	0x0100
        /*0206*/ 	.byte	0x04
	.zero		1


	//   ....[17]....
        /*0208*/ 	.word	0x00000710
        /*020c*/ 	.word	0x000000ff
        /*0210*/ 	.word	0x00000190
        /*0214*/ 	.short	0x0100
        /*0216*/ 	.byte	0x04
	.zero		1


	//   ....[18]....
        /*0218*/ 	.word	0x00000720
        /*021c*/ 	.word	0x000000ff
        /*0220*/ 	.word	0x00000048
        /*0224*/ 	.short	0x0100
        /*0226*/ 	.byte	0x04
	.zero		1


	//   ....[19]....
        /*0228*/ 	.word	0x00000730
        /*022c*/ 	.word	0x000000ff
        /*0230*/ 	.word	0x00000198
        /*0234*/ 	.short	0x0100
        /*0236*/ 	.byte	0x04
	.zero		1


	//   ....[20]....
        /*0238*/ 	.word	0x00000740
        /*023c*/ 	.word	0x000000ff
        /*0240*/ 	.word	0x00000050
        /*0244*/ 	.short	0x0100
        /*0246*/ 	.byte	0x04
	.zero		1


	//   ....[21]....
        /*0248*/ 	.word	0x00000750
        /*024c*/ 	.word	0x000000ff
        /*0250*/ 	.word	0x000001a0
        /*0254*/ 	.short	0x0100
        /*0256*/ 	.byte	0x04
	.zero		1


	//   ....[22]....
        /*0258*/ 	.word	0x00000760
        /*025c*/ 	.word	0x000000ff
        /*0260*/ 	.word	0x00000058
        /*0264*/ 	.short	0x0100
        /*0266*/ 	.byte	0x04
	.zero		1


	//   ....[23]....
        /*0268*/ 	.word	0x00000770
        /*026c*/ 	.word	0x000000ff
        /*0270*/ 	.word	0x000001a8
        /*0274*/ 	.short	0x0100
        /*0276*/ 	.byte	0x04
	.zero		1


	//   ....[24]....
        /*0278*/ 	.word	0x00000780
        /*027c*/ 	.word	0x000000ff
        /*0280*/ 	.word	0x00000060
        /*0284*/ 	.short	0x0100
        /*0286*/ 	.byte	0x04
	.zero		1


	//   ....[25]....
        /*0288*/ 	.word	0x00000790
        /*028c*/ 	.word	0x000000ff
        /*0290*/ 	.word	0x000001b0
        /*0294*/ 	.short	0x0100
        /*0296*/ 	.byte	0x04
	.zero		1


	//   ....[26]....
        /*0298*/ 	.word	0x000007a0
        /*029c*/ 	.word	0x000000ff
        /*02a0*/ 	.word	0x00000068
        /*02a4*/ 	.short	0x0100
        /*02a6*/ 	.byte	0x04
	.zero		1


	//   ....[27]....
        /*02a8*/ 	.word	0x000007b0
        /*02ac*/ 	.word	0x000000ff
        /*02b0*/ 	.word	0x000001b8
        /*02b4*/ 	.short	0x0100
        /*02b6*/ 	.byte	0x04
	.zero		1


	//   ....[28]....
        /*02b8*/ 	.word	0x000007c0
        /*02bc*/ 	.word	0x000000ff
        /*02c0*/ 	.word	0x00000070
        /*02c4*/ 	.short	0x0100
        /*02c6*/ 	.byte	0x04
	.zero		1


	//   ....[29]....
        /*02c8*/ 	.word	0x000007d0
        /*02cc*/ 	.word	0x000000ff
        /*02d0*/ 	.word	0x000001c0
        /*02d4*/ 	.short	0x0100
        /*02d6*/ 	.byte	0x04
	.zero		1


	//   ....[30]....
        /*02d8*/ 	.word	0x000007e0
        /*02dc*/ 	.word	0x000000ff
        /*02e0*/ 	.word	0x00000078
        /*02e4*/ 	.short	0x0100
        /*02e6*/ 	.byte	0x04
	.zero		1


	//   ....[31]....
        /*02e8*/ 	.word	0x000007f0
        /*02ec*/ 	.word	0x000000ff
        /*02f0*/ 	.word	0x000001c8
        /*02f4*/ 	.short	0x0100
        /*02f6*/ 	.byte	0x04
	.zero		1


	//   ....[32]....
        /*02f8*/ 	.word	0x00000800
        /*02fc*/ 	.word	0x000000ff
        /*0300*/ 	.word	0x00000080
        /*0304*/ 	.short	0x0100
        /*0306*/ 	.byte	0x04
	.zero		1


	//   ....[33]....
        /*0308*/ 	.word	0x00000810
        /*030c*/ 	.word	0x000000ff
        /*0310*/ 	.word	0x000001d0
        /*0314*/ 	.short	0x0100
        /*0316*/ 	.byte	0x04
	.zero		1


	//   ....[34]....
        /*0318*/ 	.word	0x00000820
        /*031c*/ 	.word	0x000000ff
        /*0320*/ 	.word	0x00000088
        /*0324*/ 	.short	0x0100
        /*0326*/ 	.byte	0x04
	.zero		1


	//   ....[35]....
        /*0328*/ 	.word	0x00000830
        /*032c*/ 	.word	0x000000ff
        /*0330*/ 	.word	0x000001d8
        /*0334*/ 	.short	0x0100
        /*0336*/ 	.byte	0x04
	.zero		1


	//   ....[36]....
        /*0338*/ 	.word	0x00000840
        /*033c*/ 	.word	0x000000ff
        /*0340*/ 	.word	0x00000090
        /*0344*/ 	.short	0x0100
        /*0346*/ 	.byte	0x04
	.zero		1


	//   ....[37]....
        /*0348*/ 	.word	0x00000850
        /*034c*/ 	.word	0x000000ff
        /*0350*/ 	.word	0x000001e0
        /*0354*/ 	.short	0x0100
        /*0356*/ 	.byte	0x04
	.zero		1


	//   ....[38]....
        /*0358*/ 	.word	0x00000860
        /*035c*/ 	.word	0x000000ff
        /*0360*/ 	.word	0x00000098
        /*0364*/ 	.short	0x0100
        /*0366*/ 	.byte	0x04
	.zero		1


	//   ....[39]....
        /*0368*/ 	.word	0x00000870
        /*036c*/ 	.word	0x000000ff
        /*0370*/ 	.word	0x000001e8
        /*0374*/ 	.short	0x0100
        /*0376*/ 	.byte	0x04
	.zero		1


	//   ....[40]....
        /*0378*/ 	.word	0x00000880
        /*037c*/ 	.word	0x000000ff
        /*0380*/ 	.word	0x000000a0
        /*0384*/ 	.short	0x0100
        /*0386*/ 	.byte	0x04
	.zero		1


	//   ....[41]....
        /*0388*/ 	.word	0x00000890
        /*038c*/ 	.word	0x000000ff
        /*0390*/ 	.word	0x000001f0
        /*0394*/ 	.short	0x0100
        /*0396*/ 	.byte	0x04
	.zero		1


	//   ....[42]....
        /*0398*/ 	.word	0x000008a0
        /*039c*/ 	.word	0x000000ff
        /*03a0*/ 	.word	0x000000a8
        /*03a4*/ 	.short	0x0100
        /*03a6*/ 	.byte	0x04
	.zero		1


	//   ....[43]....
        /*03a8*/ 	.word	0x000008b0
        /*03ac*/ 	.word	0x000000ff
        /*03b0*/ 	.word	0x000001f8
        /*03b4*/ 	.short	0x0100
        /*03b6*/ 	.byte	0x04
	.zero		1


	//   ....[44]....
        /*03b8*/ 	.word	0x000008c0
        /*03bc*/ 	.word	0x000000ff
        /*03c0*/ 	.word	0x000000b0
        /*03c4*/ 	.short	0x0100
        /*03c6*/ 	.byte	0x04
	.zero		1


	//   ....[45]....
        /*03c8*/ 	.word	0x000008d0
        /*03cc*/ 	.word	0x000000ff
        /*03d0*/ 	.word	0x00000200
        /*03d4*/ 	.short	0x0100
        /*03d6*/ 	.byte	0x04
	.zero		1


	//   ....[46]....
        /*03d8*/ 	.word	0x000008e0
        /*03dc*/ 	.word	0x000000ff
        /*03e0*/ 	.word	0x000000b8
        /*03e4*/ 	.short	0x0100
        /*03e6*/ 	.byte	0x04
	.zero		1


	//   ....[47]....
        /*03e8*/ 	.word	0x000008f0
        /*03ec*/ 	.word	0x000000ff
        /*03f0*/ 	.word	0x00000208
        /*03f4*/ 	.short	0x0100
        /*03f6*/ 	.byte	0x04
	.zero		1


	//   ....[48]....
        /*03f8*/ 	.word	0x00000900
        /*03fc*/ 	.word	0x000000ff
        /*0400*/ 	.word	0x000000c0
        /*0404*/ 	.short	0x0100
        /*0406*/ 	.byte	0x04
	.zero		1


	//   ....[49]....
        /*0408*/ 	.word	0x00000910
        /*040c*/ 	.word	0x000000ff
        /*0410*/ 	.word	0x00000210
        /*0414*/ 	.short	0x0100
        /*0416*/ 	.byte	0x04
	.zero		1


	//   ....[50]....
        /*0418*/ 	.word	0x00000920
        /*041c*/ 	.word	0x000000ff
        /*0420*/ 	.word	0x000000c8
        /*0424*/ 	.short	0x0100
        /*0426*/ 	.byte	0x04
	.zero		1


	//   ....[51]....
        /*0428*/ 	.word	0x00000930
        /*042c*/ 	.word	0x000000ff
        /*0430*/ 	.word	0x00000218
        /*0434*/ 	.short	0x0100
        /*0436*/ 	.byte	0x04
	.zero		1


	//   ....[52]....
        /*0438*/ 	.word	0x00000940
        /*043c*/ 	.word	0x000000ff
        /*0440*/ 	.word	0x000000d0
        /*0444*/ 	.short	0x0100
        /*0446*/ 	.byte	0x04
	.zero		1


	//   ....[53]....
        /*0448*/ 	.word	0x00000950
        /*044c*/ 	.word	0x000000ff
        /*0450*/ 	.word	0x00000220
        /*0454*/ 	.short	0x0100
        /*0456*/ 	.byte	0x04
	.zero		1


	//   ....[54]....
        /*0458*/ 	.word	0x00000960
        /*045c*/ 	.word	0x000000ff
        /*0460*/ 	.word	0x000000d8
        /*0464*/ 	.short	0x0100
        /*0466*/ 	.byte	0x04
	.zero		1


	//   ....[55]....
        /*0468*/ 	.word	0x00000970
        /*046c*/ 	.word	0x000000ff
        /*0470*/ 	.word	0x00000228
        /*0474*/ 	.short	0x0100
        /*0476*/ 	.byte	0x04
	.zero		1


	//   ....[56]....
        /*0478*/ 	.word	0x00000980
        /*047c*/ 	.word	0x000000ff
        /*0480*/ 	.word	0x000000e0
        /*0484*/ 	.short	0x0100
        /*0486*/ 	.byte	0x04
	.zero		1


	//   ....[57]....
        /*0488*/ 	.word	0x00000990
        /*048c*/ 	.word	0x000000ff
        /*0490*/ 	.word	0x00000230
        /*0494*/ 	.short	0x0100
        /*0496*/ 	.byte	0x04
	.zero		1


	//   ....[58]....
        /*0498*/ 	.word	0x000009a0
        /*049c*/ 	.word	0x000000ff
        /*04a0*/ 	.word	0x000000e8
        /*04a4*/ 	.short	0x0100
        /*04a6*/ 	.byte	0x04
	.zero		1


	//   ....[59]....
        /*04a8*/ 	.word	0x000009b0
        /*04ac*/ 	.word	0x000000ff
        /*04b0*/ 	.word	0x00000238
        /*04b4*/ 	.short	0x0100
        /*04b6*/ 	.byte	0x04
	.zero		1


	//   ....[60]....
        /*04b8*/ 	.word	0x000009c0
        /*04bc*/ 	.word	0x000000ff
        /*04c0*/ 	.word	0x000000f0
        /*04c4*/ 	.short	0x0100
        /*04c6*/ 	.byte	0x04
	.zero		1


	//   ....[61]....
        /*04c8*/ 	.word	0x000009d0
        /*04cc*/ 	.word	0x000000ff
        /*04d0*/ 	.word	0x00000240
        /*04d4*/ 	.short	0x0100
        /*04d6*/ 	.byte	0x04
	.zero		1


	//   ....[62]....
        /*04d8*/ 	.word	0x000009e0
        /*04dc*/ 	.word	0x000000ff
        /*04e0*/ 	.word	0x000000f8
        /*04e4*/ 	.short	0x0100
        /*04e6*/ 	.byte	0x04
	.zero		1


	//   ....[63]....
        /*04e8*/ 	.word	0x000009f0
        /*04ec*/ 	.word	0x000000ff
        /*04f0*/ 	.word	0x00000248
        /*04f4*/ 	.short	0x0100
        /*04f6*/ 	.byte	0x04
	.zero		1


	//   ....[64]....
        /*04f8*/ 	.word	0x00000a00
        /*04fc*/ 	.word	0x000000ff
        /*0500*/ 	.word	0x00000100
        /*0504*/ 	.short	0x0100
        /*0506*/ 	.byte	0x04
	.zero		1


	//   ....[65]....
        /*0508*/ 	.word	0x00000a10
        /*050c*/ 	.word	0x000000ff
        /*0510*/ 	.word	0x00000250
        /*0514*/ 	.short	0x0100
        /*0516*/ 	.byte	0x04
	.zero		1


	//   ....[66]....
        /*0518*/ 	.word	0x00000a20
        /*051c*/ 	.word	0x000000ff
        /*0520*/ 	.word	0x00000108
        /*0524*/ 	.short	0x0100
        /*0526*/ 	.byte	0x04
	.zero		1


	//   ....[67]....
        /*0528*/ 	.word	0x00000a30
        /*052c*/ 	.word	0x000000ff
        /*0530*/ 	.word	0x00000258
        /*0534*/ 	.short	0x0100
        /*0536*/ 	.byte	0x04
	.zero		1


	//   ....[68]....
        /*0538*/ 	.word	0x00000a40
        /*053c*/ 	.word	0x000000ff
        /*0540*/ 	.word	0x00000110
        /*0544*/ 	.short	0x0100
        /*0546*/ 	.byte	0x04
	.zero		1


	//   ....[69]....
        /*0548*/ 	.word	0x00000a50
        /*054c*/ 	.word	0x000000ff
        /*0550*/ 	.word	0x00000260
        /*0554*/ 	.short	0x0100
        /*0556*/ 	.byte	0x04
	.zero		1


	//   ....[70]....
        /*0558*/ 	.word	0x00000a60
        /*055c*/ 	.word	0x000000ff
        /*0560*/ 	.word	0x00000118
        /*0564*/ 	.short	0x0100
        /*0566*/ 	.byte	0x04
	.zero		1


	//   ....[71]....
        /*0568*/ 	.word	0x00000a70
        /*056c*/ 	.word	0x000000ff
        /*0570*/ 	.word	0x00000268
        /*0574*/ 	.short	0x0100
        /*0576*/ 	.byte	0x04
	.zero		1


	//   ....[72]....
        /*0578*/ 	.word	0x00000a80
        /*057c*/ 	.word	0x000000ff
        /*0580*/ 	.word	0x00000120
        /*0584*/ 	.short	0x0100
        /*0586*/ 	.byte	0x04
	.zero		1


	//   ....[73]....
        /*0588*/ 	.word	0x00000a90
        /*058c*/ 	.word	0x000000ff
        /*0590*/ 	.word	0x00000270
        /*0594*/ 	.short	0x0100
        /*0596*/ 	.byte	0x04
	.zero		1


	//   ....[74]....
        /*0598*/ 	.word	0x00000aa0
        /*059c*/ 	.word	0x000000ff
        /*05a0*/ 	.word	0x00000128
        /*05a4*/ 	.short	0x0100
        /*05a6*/ 	.byte	0x04
	.zero		1


	//   ....[75]....
        /*05a8*/ 	.word	0x00000ab0
        /*05ac*/ 	.word	0x000000ff
        /*05b0*/ 	.word	0x00000278
        /*05b4*/ 	.short	0x0100
        /*05b6*/ 	.byte	0x04
	.zero		1


	//   ....[76]....
        /*05b8*/ 	.word	0x00000ac0
        /*05bc*/ 	.word	0x000000ff
        /*05c0*/ 	.word	0x00000130
        /*05c4*/ 	.short	0x0100
        /*05c6*/ 	.byte	0x04
	.zero		1


	//   ....[77]....
        /*05c8*/ 	.word	0x00000ad0
        /*05cc*/ 	.word	0x000000ff
        /*05d0*/ 	.word	0x00000280
        /*05d4*/ 	.short	0x0100
        /*05d6*/ 	.byte	0x04
	.zero		1


	//   ....[78]....
        /*05d8*/ 	.word	0x00000ae0
        /*05dc*/ 	.word	0x000000ff
        /*05e0*/ 	.word	0x00000138
        /*05e4*/ 	.short	0x0100
        /*05e6*/ 	.byte	0x04
	.zero		1


	//   ....[79]....
        /*05e8*/ 	.word	0x00000af0
        /*05ec*/ 	.word	0x000000ff
        /*05f0*/ 	.word	0x00000288
        /*05f4*/ 	.short	0x0100
        /*05f6*/ 	.byte	0x04
	.zero		1


	//   ....[80]....
        /*05f8*/ 	.word	0x00000b00
        /*05fc*/ 	.word	0x000000ff
        /*0600*/ 	.word	0x00000140
        /*0604*/ 	.short	0x0100
        /*0606*/ 	.byte	0x04
	.zero		1


	//   ....[81]....
        /*0608*/ 	.word	0x00000b10
        /*060c*/ 	.word	0x000000ff
        /*0610*/ 	.word	0x00000290
        /*0614*/ 	.short	0x0100
        /*0616*/ 	.byte	0x04
	.zero		1


	//   ....[82]....
        /*0618*/ 	.word	0x00000b20
        /*061c*/ 	.word	0x000000ff
        /*0620*/ 	.word	0x00000148
        /*0624*/ 	.short	0x0100
        /*0626*/ 	.byte	0x04
	.zero		1


	//   ....[83]....
        /*0628*/ 	.word	0x00000b30
        /*062c*/ 	.word	0x000000ff
        /*0630*/ 	.word	0x00000298
        /*0634*/ 	.short	0x0100
        /*0636*/ 	.byte	0x04
	.zero		1


	//   ....[84]....
        /*0638*/ 	.word	0x00000c70
        /*063c*/ 	.word	0x000000ff
        /*0640*/ 	.word	0x000002a0
        /*0644*/ 	.short	0x0100
        /*0646*/ 	.byte	0x04
	.zero		1


	//   ....[85]....
        /*0648*/ 	.word	0x00000c80
        /*064c*/ 	.word	0x000000ff
        /*0650*/ 	.word	0x000002a8
        /*0654*/ 	.short	0x0100
        /*0656*/ 	.byte	0x04
	.zero		1


	//   ....[86]....
        /*0658*/ 	.word	0x00000d70
        /*065c*/ 	.word	0x000000ff
        /*0660*/ 	.word	0x000002b0
        /*0664*/ 	.short	0x0100
        /*0666*/ 	.byte	0x06
	.zero		1


	//   ....[87]....
        /*0668*/ 	.word	0x00000d80
        /*066c*/ 	.word	0x000000ff
        /*0670*/ 	.word	0x000002b8
        /*0674*/ 	.short	0x0100
        /*0676*/ 	.byte	0x06
	.zero		1


	//   ....[88]....
        /*0678*/ 	.word	0x00000ec0
        /*067c*/ 	.word	0x000000ff
        /*0680*/ 	.word	0x000002c0
        /*0684*/ 	.short	0x0100
        /*0686*/ 	.byte	0x06
	.zero		1


	//   ....[89]....
        /*0688*/ 	.word	0x00000ed0
        /*068c*/ 	.word	0x000000ff
        /*0690*/ 	.word	0x000002d0
        /*0694*/ 	.short	0x0100
        /*0696*/ 	.byte	0x06
	.zero		1


	//   ....[90]....
        /*0698*/ 	.word	0x00000ee0
        /*069c*/ 	.word	0x000000ff
        /*06a0*/ 	.word	0x000002c8
        /*06a4*/ 	.short	0x0100
        /*06a6*/ 	.byte	0x06
	.zero		1


	//   ....[91]....
        /*06a8*/ 	.word	0x00000ef0
        /*06ac*/ 	.word	0x000000ff
        /*06b0*/ 	.word	0x000002d8
        /*06b4*/ 	.short	0x0100
        /*06b6*/ 	.byte	0x06
	.zero		1


	//   ....[92]....
        /*06b8*/ 	.word	0x00001020
        /*06bc*/ 	.word	0x000000ff
        /*06c0*/ 	.word	0x000002e0
        /*06c4*/ 	.short	0x0100
        /*06c6*/ 	.byte	0x04
	.zero		1


	//   ....[93]....
        /*06c8*/ 	.word	0x00001030
        /*06cc*/ 	.word	0x000000ff
        /*06d0*/ 	.word	0x00000300
        /*06d4*/ 	.short	0x0100
        /*06d6*/ 	.byte	0x04
	.zero		1


	//   ....[94]....
        /*06d8*/ 	.word	0x00001040
        /*06dc*/ 	.word	0x000000ff
        /*06e0*/ 	.word	0x000002e8
        /*06e4*/ 	.short	0x0100
        /*06e6*/ 	.byte	0x04
	.zero		1


	//   ....[95]....
        /*06e8*/ 	.word	0x00001050
        /*06ec*/ 	.word	0x000000ff
        /*06f0*/ 	.word	0x00000308
        /*06f4*/ 	.short	0x0100
        /*06f6*/ 	.byte	0x04
	.zero		1


	//   ....[96]....
        /*06f8*/ 	.word	0x00001060
        /*06fc*/ 	.word	0x000000ff
        /*0700*/ 	.word	0x000002f0
        /*0704*/ 	.short	0x0100
        /*0706*/ 	.byte	0x04
	.zero		1


	//   ....[97]....
        /*0708*/ 	.word	0x00001070
        /*070c*/ 	.word	0x000000ff
        /*0710*/ 	.word	0x00000310
        /*0714*/ 	.short	0x0100
        /*0716*/ 	.byte	0x04
	.zero		1


	//   ....[98]....
        /*0718*/ 	.word	0x00001080
        /*071c*/ 	.word	0x000000ff
        /*0720*/ 	.word	0x000002f8
        /*0724*/ 	.short	0x0100
        /*0726*/ 	.byte	0x04
	.zero		1


	//   ....[99]....
        /*0728*/ 	.word	0x00001090
        /*072c*/ 	.word	0x000000ff
        /*0730*/ 	.word	0x00000318
        /*0734*/ 	.short	0x0100
        /*0736*/ 	.byte	0x04
	.zero		1


	//   ....[100]....
        /*0738*/ 	.word	0x00001180
        /*073c*/ 	.word	0x000000ff
        /*0740*/ 	.word	0x00000320
        /*0744*/ 	.short	0x0100
        /*0746*/ 	.byte	0x04
	.zero		1


	//   ....[101]....
        /*0748*/ 	.word	0x00001190
        /*074c*/ 	.word	0x000000ff
        /*0750*/ 	.word	0x00000330
        /*0754*/ 	.short	0x0100
        /*0756*/ 	.byte	0x04
	.zero		1


	//   ....[102]....
        /*0758*/ 	.word	0x000011a0
        /*075c*/ 	.word	0x000000ff
        /*0760*/ 	.word	0x00000328
        /*0764*/ 	.short	0x0100
        /*0766*/ 	.byte	0x04
	.zero		1


	//   ....[103]....
        /*0768*/ 	.word	0x000011b0
        /*076c*/ 	.word	0x000000ff
        /*0770*/ 	.word	0x00000338
        /*0774*/ 	.short	0x0100
        /*0776*/ 	.byte	0x04
	.zero		1


	//   ....[104]....
        /*0778*/ 	.word	0x00001cc0
        /*077c*/ 	.word	0x00000000
        /*0780*/ 	.word	0x00000330
        /*0784*/ 	.short	0x010a
        /*0786*/ 	.byte	0xff
	.zero		1


	//   ....[105]....
        /*0788*/ 	.word	0x00001cf0
        /*078c*/ 	.word	0x00000000
        /*0790*/ 	.word	0x00000320
        /*0794*/ 	.short	0x0101
        /*0796*/ 	.byte	0xff
	.zero		1


	//   ....[106]....
        /*0798*/ 	.word	0x00001da0
        /*079c*/ 	.word	0x000000ff
        /*07a0*/ 	.word	0x00000150
        /*07a4*/ 	.short	0x010a
        /*07a6*/ 	.byte	0x07
	.zero		1


	//   ....[107]....
        /*07a8*/ 	.word	0x00001e20
        /*07ac*/ 	.word	0x000000ff
        /*07b0*/ 	.word	0x00000150
        /*07b4*/ 	.short	0x010a
        /*07b6*/ 	.byte	0x21
	.zero		1


	//   ....[108]....
        /*07b8*/ 	.word	0x00001fb0
        /*07bc*/ 	.word	0x000000ff
        /*07c0*/ 	.word	0x00000150
        /*07c4*/ 	.short	0x010a
        /*07c6*/ 	.byte	0x08
	.zero		1


	//   ....[109]....
        /*07c8*/ 	.word	0x000020d0
        /*07cc*/ 	.word	0x000000ff
        /*07d0*/ 	.word	0x000002b8
        /*07d4*/ 	.short	0x0101
        /*07d6*/ 	.byte	0x06
	.zero		1


	//   ....[110]....
        /*07d8*/ 	.word	0x000020f0
        /*07dc*/ 	.word	0x000000ff
        /*07e0*/ 	.word	0x00000150
        /*07e4*/ 	.short	0x010a
        /*07e6*/ 	.byte	0x07
	.zero		1


	//   ....[111]....
        /*07e8*/ 	.word	0x00002170
        /*07ec*/ 	.word	0x000000ff
        /*07f0*/ 	.word	0x00000150
        /*07f4*/ 	.short	0x010a
        /*07f6*/ 	.byte	0x09
	.zero		1


	//   ....[112]....
        /*07f8*/ 	.word	0x00002300
        /*07fc*/ 	.word	0x000000ff
        /*0800*/ 	.word	0x00000150
        /*0804*/ 	.short	0x010a
        /*0806*/ 	.byte	0x08
	.zero		1


	//   ....[113]....
        /*0808*/ 	.word	0x00002440
        /*080c*/ 	.word	0x00000003
        /*0810*/ 	.word	0x000002c0
        /*0814*/ 	.short	0x010a
        /*0816*/ 	.byte	0xff
	.zero		1


	//   ....[114]....
        /*0818*/ 	.word	0x00002590
        /*081c*/ 	.word	0x00000000
        /*0820*/ 	.word	0x00000000
        /*0824*/ 	.short	0x0101
        /*0826*/ 	.byte	0xff
	.zero		1


	//   ....[115]....
        /*0828*/ 	.word	0x00002b30
        /*082c*/ 	.word	0x000000ff
        /*0830*/ 	.word	0x00000000
        /*0834*/ 	.short	0x010a
        /*0836*/ 	.byte	0x04
	.zero		1


	//   ....[116]....
        /*0838*/ 	.word	0x00002bc0
        /*083c*/ 	.word	0x000000ff
        /*0840*/ 	.word	0x00000000
        /*0844*/ 	.short	0x010a
        /*0846*/ 	.byte	0x05
	.zero		1


	//   ....[117]....
        /*0848*/ 	.word	0x00002c50
        /*084c*/ 	.word	0x000000ff
        /*0850*/ 	.word	0x00000000
        /*0854*/ 	.short	0x010a
        /*0856*/ 	.byte	0x05
	.zero		1


	//   ....[118]....
        /*0858*/ 	.word	0x00002ce0
        /*085c*/ 	.word	0x000000ff
        /*0860*/ 	.word	0x00000000
        /*0864*/ 	.short	0x010a
        /*0866*/ 	.byte	0x05
	.zero		1


	//   ....[119]....
        /*0868*/ 	.word	0x00002d70
        /*086c*/ 	.word	0x000000ff
        /*0870*/ 	.word	0x00000000
        /*0874*/ 	.short	0x010a
        /*0876*/ 	.byte	0x05
	.zero		1


	//   ....[120]....
        /*0878*/ 	.word	0x00002e00
        /*087c*/ 	.word	0x000000ff
        /*0880*/ 	.word	0x00000000
        /*0884*/ 	.short	0x010a
        /*0886*/ 	.byte	0x05
	.zero		1


	//   ....[121]....
        /*0888*/ 	.word	0x00002e90
        /*088c*/ 	.word	0x000000ff
        /*0890*/ 	.word	0x00000000
        /*0894*/ 	.short	0x010a
        /*0896*/ 	.byte	0x05
	.zero		1


	//   ....[122]....
        /*0898*/ 	.word	0x00002f20
        /*089c*/ 	.word	0x000000ff
        /*08a0*/ 	.word	0x00000000
        /*08a4*/ 	.short	0x010a
        /*08a6*/ 	.byte	0x05
	.zero		1


	//   ....[123]....
        /*08a8*/ 	.word	0x00002fb0
        /*08ac*/ 	.word	0x000000ff
        /*08b0*/ 	.word	0x00000000
        /*08b4*/ 	.short	0x010a
        /*08b6*/ 	.byte	0x05
	.zero		1


	//   ....[124]....
        /*08b8*/ 	.word	0x00003040
        /*08bc*/ 	.word	0x000000ff
        /*08c0*/ 	.word	0x00000000
        /*08c4*/ 	.short	0x010a
        /*08c6*/ 	.byte	0x05
	.zero		1


	//   ....[125]....
        /*08c8*/ 	.word	0x000030d0
        /*08cc*/ 	.word	0x000000ff
        /*08d0*/ 	.word	0x00000000
        /*08d4*/ 	.short	0x010a
        /*08d6*/ 	.byte	0x05
	.zero		1


	//   ....[126]....
        /*08d8*/ 	.word	0x00003160
        /*08dc*/ 	.word	0x000000ff
        /*08e0*/ 	.word	0x00000000
        /*08e4*/ 	.short	0x010a
        /*08e6*/ 	.byte	0x05
	.zero		1


	//   ....[127]....
        /*08e8*/ 	.word	0x000031f0
        /*08ec*/ 	.word	0x000000ff
        /*08f0*/ 	.word	0x00000000
        /*08f4*/ 	.short	0x010a
        /*08f6*/ 	.byte	0x05
	.zero		1


	//   ....[128]....
        /*08f8*/ 	.word	0x00003280
        /*08fc*/ 	.word	0x000000ff
        /*0900*/ 	.word	0x00000000
        /*0904*/ 	.short	0x010a
        /*0906*/ 	.byte	0x05
	.zero		1


	//   ....[129]....
        /*0908*/ 	.word	0x00003310
        /*090c*/ 	.word	0x000000ff
        /*0910*/ 	.word	0x00000000
        /*0914*/ 	.short	0x010a
        /*0916*/ 	.byte	0x05
	.zero		1


	//   ....[130]....
        /*0918*/ 	.word	0x000033a0
        /*091c*/ 	.word	0x000000ff
        /*0920*/ 	.word	0x00000000
        /*0924*/ 	.short	0x010a
        /*0926*/ 	.byte	0x05
	.zero		1


	//   ....[131]....
        /*0928*/ 	.word	0x00003430
        /*092c*/ 	.word	0x000000ff
        /*0930*/ 	.word	0x00000000
        /*0934*/ 	.short	0x010a
        /*0936*/ 	.byte	0x05
	.zero		1


	//   ....[132]....
        /*0938*/ 	.word	0x000034c0
        /*093c*/ 	.word	0x000000ff
        /*0940*/ 	.word	0x00000000
        /*0944*/ 	.short	0x010a
        /*0946*/ 	.byte	0x05
	.zero		1


	//   ....[133]....
        /*0948*/ 	.word	0x00003550
        /*094c*/ 	.word	0x000000ff
        /*0950*/ 	.word	0x00000000
        /*0954*/ 	.short	0x010a
        /*0956*/ 	.byte	0x05
	.zero		1


	//   ....[134]....
        /*0958*/ 	.word	0x000035e0
        /*095c*/ 	.word	0x000000ff
        /*0960*/ 	.word	0x00000000
        /*0964*/ 	.short	0x010a
        /*0966*/ 	.byte	0x05
	.zero		1


	//   ....[135]....
        /*0968*/ 	.word	0x00003670
        /*096c*/ 	.word	0x000000ff
        /*0970*/ 	.word	0x00000000
        /*0974*/ 	.short	0x010a
        /*0976*/ 	.byte	0x05
	.zero		1


	//   ....[136]....
        /*0978*/ 	.word	0x00003700
        /*097c*/ 	.word	0x000000ff
        /*0980*/ 	.word	0x00000000
        /*0984*/ 	.short	0x010a
        /*0986*/ 	.byte	0x05
	.zero		1


	//   ....[137]....
        /*0988*/ 	.word	0x00003790
        /*098c*/ 	.word	0x000000ff
        /*0990*/ 	.word	0x00000000
        /*0994*/ 	.short	0x010a
        /*0996*/ 	.byte	0x05
	.zero		1


	//   ....[138]....
        /*0998*/ 	.word	0x00003820
        /*099c*/ 	.word	0x000000ff
        /*09a0*/ 	.word	0x00000000
        /*09a4*/ 	.short	0x010a
        /*09a6*/ 	.byte	0x05
	.zero		1


	//   ....[139]....
        /*09a8*/ 	.word	0x000038b0
        /*09ac*/ 	.word	0x000000ff
        /*09b0*/ 	.word	0x00000000
        /*09b4*/ 	.short	0x010a
        /*09b6*/ 	.byte	0x05
	.zero		1


	//   ....[140]....
        /*09b8*/ 	.word	0x00003940
        /*09bc*/ 	.word	0x000000ff
        /*09c0*/ 	.word	0x00000000
        /*09c4*/ 	.short	0x010a
        /*09c6*/ 	.byte	0x05
	.zero		1


	//   ....[141]....
        /*09c8*/ 	.word	0x000039d0
        /*09cc*/ 	.word	0x000000ff
        /*09d0*/ 	.word	0x00000000
        /*09d4*/ 	.short	0x010a
        /*09d6*/ 	.byte	0x05
	.zero		1


	//   ....[142]....
        /*09d8*/ 	.word	0x00003a60
        /*09dc*/ 	.word	0x000000ff
        /*09e0*/ 	.word	0x00000000
        /*09e4*/ 	.short	0x010a
        /*09e6*/ 	.byte	0x05
	.zero		1


	//   ....[143]....
        /*09e8*/ 	.word	0x00003af0
        /*09ec*/ 	.word	0x000000ff
        /*09f0*/ 	.word	0x00000000
        /*09f4*/ 	.short	0x010a
        /*09f6*/ 	.byte	0x05
	.zero		1


	//   ....[144]....
        /*09f8*/ 	.word	0x00003b80
        /*09fc*/ 	.word	0x000000ff
        /*0a00*/ 	.word	0x00000000
        /*0a04*/ 	.short	0x010a
        /*0a06*/ 	.byte	0x05
	.zero		1


	//   ....[145]....
        /*0a08*/ 	.word	0x00003c10
        /*0a0c*/ 	.word	0x000000ff
        /*0a10*/ 	.word	0x00000000
        /*0a14*/ 	.short	0x010a
        /*0a16*/ 	.byte	0x05
	.zero		1


	//   ....[146]....
        /*0a18*/ 	.word	0x00003ca0
        /*0a1c*/ 	.word	0x000000ff
        /*0a20*/ 	.word	0x00000000
        /*0a24*/ 	.short	0x010a
        /*0a26*/ 	.byte	0x05
	.zero		1


	//   ....[147]....
        /*0a28*/ 	.word	0x00003d30
        /*0a2c*/ 	.word	0x000000ff
        /*0a30*/ 	.word	0x00000000
        /*0a34*/ 	.short	0x010a
        /*0a36*/ 	.byte	0x05
	.zero		1


	//   ....[148]....
        /*0a38*/ 	.word	0x00003dc0
        /*0a3c*/ 	.word	0x000000ff
        /*0a40*/ 	.word	0x00000000
        /*0a44*/ 	.short	0x010a
        /*0a46*/ 	.byte	0x05
	.zero		1


	//   ....[149]....
        /*0a48*/ 	.word	0x00003e50
        /*0a4c*/ 	.word	0x000000ff
        /*0a50*/ 	.word	0x00000000
        /*0a54*/ 	.short	0x010a
        /*0a56*/ 	.byte	0x05
	.zero		1


	//   ....[150]....
        /*0a58*/ 	.word	0x00003ee0
        /*0a5c*/ 	.word	0x000000ff
        /*0a60*/ 	.word	0x00000000
        /*0a64*/ 	.short	0x010a
        /*0a66*/ 	.byte	0x05
	.zero		1


	//   ....[151]....
        /*0a68*/ 	.word	0x00003f70
        /*0a6c*/ 	.word	0x000000ff
        /*0a70*/ 	.word	0x00000000
        /*0a74*/ 	.short	0x010a
        /*0a76*/ 	.byte	0x05
	.zero		1


	//   ....[152]....
        /*0a78*/ 	.word	0x00004000
        /*0a7c*/ 	.word	0x000000ff
        /*0a80*/ 	.word	0x00000000
        /*0a84*/ 	.short	0x010a
        /*0a86*/ 	.byte	0x05
	.zero		1


	//   ....[153]....
        /*0a88*/ 	.word	0x00004090
        /*0a8c*/ 	.word	0x000000ff
        /*0a90*/ 	.word	0x00000000
        /*0a94*/ 	.short	0x010a
        /*0a96*/ 	.byte	0x05
	.zero		1


	//   ....[154]....
        /*0a98*/ 	.word	0x00004120
        /*0a9c*/ 	.word	0x000000ff
        /*0aa0*/ 	.word	0x00000000
        /*0aa4*/ 	.short	0x010a
        /*0aa6*/ 	.byte	0x05
	.zero		1


	//   ....[155]....
        /*0aa8*/ 	.word	0x000041b0
        /*0aac*/ 	.word	0x000000ff
        /*0ab0*/ 	.word	0x00000000
        /*0ab4*/ 	.short	0x010a
        /*0ab6*/ 	.byte	0x05
	.zero		1


	//   ....[156]....
        /*0ab8*/ 	.word	0x00004250
        /*0abc*/ 	.word	0x00000000
        /*0ac0*/ 	.word	0x00000000
        /*0ac4*/ 	.short	0x010a
        /*0ac6*/ 	.byte	0xff
	.zero		1


	//   ....[157]....
        /*0ac8*/ 	.word	0x00004370
        /*0acc*/ 	.word	0x00000002
        /*0ad0*/ 	.word	0x00000320
        /*0ad4*/ 	.short	0x010a
        /*0ad6*/ 	.byte	0xff
	.zero		1


	//   ....[158]....
        /*0ad8*/ 	.word	0x000043e0
        /*0adc*/ 	.word	0x00000002
        /*0ae0*/ 	.word	0x00000000
        /*0ae4*/ 	.short	0x0101
        /*0ae6*/ 	.byte	0xff
	.zero		1


	//   ....[159]....
        /*0ae8*/ 	.word	0x00004400
        /*0aec*/ 	.word	0x000000ff
        /*0af0*/ 	.word	0x000002d0
        /*0af4*/ 	.short	0x010a
        /*0af6*/ 	.byte	0x04
	.zero		1


	//   ....[160]....
        /*0af8*/ 	.word	0x00004520
        /*0afc*/ 	.word	0x00000002
        /*0b00*/ 	.word	0x000002c0
        /*0b04*/ 	.short	0x010a
        /*0b06*/ 	.byte	0xff
	.zero		1


	//   ....[161]....
        /*0b08*/ 	.word	0x00004620
        /*0b0c*/ 	.word	0x00000002
        /*0b10*/ 	.word	0x00000000
        /*0b14*/ 	.short	0x0101
        /*0b16*/ 	.byte	0xff
	.zero		1


	//   ....[162]....
        /*0b18*/ 	.word	0x000046b0
        /*0b1c*/ 	.word	0x000000ff
        /*0b20*/ 	.word	0x000002d0
        /*0b24*/ 	.short	0x0106
        /*0b26*/ 	.byte	0x04
	.zero		1


	//   ....[163]....
        /*0b28*/ 	.word	0x000046d0
        /*0b2c*/ 	.word	0x000000ff
        /*0b30*/ 	.word	0x000002d0
        /*0b34*/ 	.short	0x010a
        /*0b36*/ 	.byte	0x04
	.zero		1


	//   ....[164]....
        /*0b38*/ 	.word	0x00004760
        /*0b3c*/ 	.word	0x000000ff
        /*0b40*/ 	.word	0x000002d0
        /*0b44*/ 	.short	0x0106
        /*0b46*/ 	.byte	0x07
	.zero		1


	//   ....[165]....
        /*0b48*/ 	.word	0x000047a0
        /*0b4c*/ 	.word	0x00000000
        /*0b50*/ 	.word	0x000002d0
        /*0b54*/ 	.short	0x010a
        /*0b56*/ 	.byte	0xff
	.zero		1


	//   ....[166]....
        /*0b58*/ 	.word	0x00004c90
        /*0b5c*/ 	.word	0x00000000
        /*0b60*/ 	.word	0x000002c0
        /*0b64*/ 	.short	0x010a
        /*0b66*/ 	.byte	0xff
	.zero		1


	//   ....[167]....
        /*0b68*/ 	.word	0x00004d90
        /*0b6c*/ 	.word	0x00000003
        /*0b70*/ 	.word	0x00000000
        /*0b74*/ 	.short	0x0101
        /*0b76*/ 	.byte	0xff
	.zero		1


	//   ....[168]....
        /*0b78*/ 	.word	0x00004da0
        /*0b7c*/ 	.word	0x000000ff
        /*0b80*/ 	.word	0x00000000
        /*0b84*/ 	.short	0x010a
        /*0b86*/ 	.byte	0x05
	.zero		1


	//   ....[169]....
        /*0b88*/ 	.word	0x00004dc0
        /*0b8c*/ 	.word	0x000000ff
        /*0b90*/ 	.word	0x00000300
        /*0b94*/ 	.short	0x010a
        /*0b96*/ 	.byte	0x13
	.zero		1


	//   ....[170]....
        /*0b98*/ 	.word	0x00004ef0
        /*0b9c*/ 	.word	0x000000ff
        /*0ba0*/ 	.word	0x00000000
        /*0ba4*/ 	.short	0x010a
        /*0ba6*/ 	.byte	0x07
	.zero		1


	//   ....[171]....
        /*0ba8*/ 	.word	0x00005000
        /*0bac*/ 	.word	0x000000ff
        /*0bb0*/ 	.word	0x00000000
        /*0bb4*/ 	.short	0x010a
        /*0bb6*/ 	.byte	0x0a
	.zero		1


	//   ....[172]....
        /*0bb8*/ 	.word	0x000051d0
        /*0bbc*/ 	.word	0x000000ff
        /*0bc0*/ 	.word	0x00000000
        /*0bc4*/ 	.short	0x010a
        /*0bc6*/ 	.byte	0x04
	.zero		1


	//   ....[173]....
        /*0bc8*/ 	.word	0x00005260
        /*0bcc*/ 	.word	0x000000ff
        /*0bd0*/ 	.word	0x00000000
        /*0bd4*/ 	.short	0x010a
        /*0bd6*/ 	.byte	0x05
	.zero		1


	//   ....[174]....
        /*0bd8*/ 	.word	0x000052f0
        /*0bdc*/ 	.word	0x000000ff
        /*0be0*/ 	.word	0x00000000
        /*0be4*/ 	.short	0x010a
        /*0be6*/ 	.byte	0x05
	.zero		1


	//   ....[175]....
        /*0be8*/ 	.word	0x00005380
        /*0bec*/ 	.word	0x000000ff
        /*0bf0*/ 	.word	0x00000000
        /*0bf4*/ 	.short	0x010a
        /*0bf6*/ 	.byte	0x04
	.zero		1


	//   ....[176]....
        /*0bf8*/ 	.word	0x00005870
        /*0bfc*/ 	.word	0x00000003
        /*0c00*/ 	.word	0x000002c0
        /*0c04*/ 	.short	0x010a
        /*0c06*/ 	.byte	0xff
	.zero		1


	//   ....[177]....
        /*0c08*/ 	.word	0x000059e0
        /*0c0c*/ 	.word	0x00000000
        /*0c10*/ 	.word	0x00000000
        /*0c14*/ 	.short	0x0101
        /*0c16*/ 	.byte	0xff
	.zero		1


	//   ....[178]....
        /*0c18*/ 	.word	0x00005ea0
        /*0c1c*/ 	.word	0x000000ff
        /*0c20*/ 	.word	0x000002b8
        /*0c24*/ 	.short	0x010a
        /*0c26*/ 	.byte	0x15
	.zero		1


	//   ....[179]....
        /*0c28*/ 	.word	0x00006030
        /*0c2c*/ 	.word	0x000000ff
        /*0c30*/ 	.word	0x000002a8
        /*0c34*/ 	.short	0x010a
        /*0c36*/ 	.byte	0x15
	.zero		1


	//   ....[180]....
        /*0c38*/ 	.word	0x00006310
        /*0c3c*/ 	.word	0x000000ff
        /*0c40*/ 	.word	0x000002a0
        /*0c44*/ 	.short	0x010b
        /*0c46*/ 	.byte	0x15
	.zero		1


	//   ....[181]....
        /*0c48*/ 	.word	0x00006320
        /*0c4c*/ 	.word	0x000000ff
        /*0c50*/ 	.word	0x00000000
        /*0c54*/ 	.short	0x0101
        /*0c56*/ 	.byte	0x27
	.zero		1


	//   ....[182]....
        /*0c58*/ 	.word	0x00006360
        /*0c5c*/ 	.word	0x00000000
        /*0c60*/ 	.word	0x000002a8
        /*0c64*/ 	.short	0x010a
        /*0c66*/ 	.byte	0xff
	.zero		1


	//   ....[183]....
        /*0c68*/ 	.word	0x00006650
        /*0c6c*/ 	.word	0x00000008
        /*0c70*/ 	.word	0x000002c0
        /*0c74*/ 	.short	0x010a
        /*0c76*/ 	.byte	0xff
	.zero		1


	//   ....[184]....
        /*0c78*/ 	.word	0x000067d0
        /*0c7c*/ 	.word	0x00000000
        /*0c80*/ 	.word	0x00000000
        /*0c84*/ 	.short	0x0101
        /*0c86*/ 	.byte	0xff
	.zero		1


	//   ....[185]....
        /*0c88*/ 	.word	0x00007250
        /*0c8c*/ 	.word	0x000000ff
        /*0c90*/ 	.word	0x000002a0
        /*0c94*/ 	.short	0x010a
        /*0c96*/ 	.byte	0x2c
	.zero		1


	//   ....[186]....
        /*0c98*/ 	.word	0x00007260
        /*0c9c*/ 	.word	0x00000011
        /*0ca0*/ 	.word	0x000002e0
        /*0ca4*/ 	.short	0x010a
        /*0ca6*/ 	.byte	0xff
	.zero		1


	//   ....[187]....
        /*0ca8*/ 	.word	0x000073d0
        /*0cac*/ 	.word	0x000000ff
        /*0cb0*/ 	.word	0x000002a0
        /*0cb4*/ 	.short	0x010a
        /*0cb6*/ 	.byte	0x2c
	.zero		1


	//   ....[188]....
        /*0cb8*/ 	.word	0x000074c0
        /*0cbc*/ 	.word	0x000000ff
        /*0cc0*/ 	.word	0x00000000
        /*0cc4*/ 	.short	0x0101
        /*0cc6*/ 	.byte	0x04
	.zero		1


	//   ....[189]....
        /*0cc8*/ 	.word	0x00007580
        /*0ccc*/ 	.word	0x00000011
        /*0cd0*/ 	.word	0x000002e0
        /*0cd4*/ 	.short	0x010a
        /*0cd6*/ 	.byte	0xff
	.zero		1


	//   ....[190]....
        /*0cd8*/ 	.word	0x00008070
        /*0cdc*/ 	.word	0x000000ff
        /*0ce0*/ 	.word	0x00000000
        /*0ce4*/ 	.short	0x0101
        /*0ce6*/ 	.byte	0x04
	.zero		1


	//   ....[191]....
        /*0ce8*/ 	.word	0x00008970
        /*0cec*/ 	.word	0x00000000
        /*0cf0*/ 	.word	0x00000330
        /*0cf4*/ 	.short	0x010a
        /*0cf6*/ 	.byte	0xff
	.zero		1


	//   ....[192]....
        /*0cf8*/ 	.word	0x000089d0
        /*0cfc*/ 	.word	0x00000000
        /*0d00*/ 	.word	0x00000150
        /*0d04*/ 	.short	0x010a
        /*0d06*/ 	.byte	0xff
	.zero		1


	//   ....[193]....
        /*0d08*/ 	.word	0x00008a30
        /*0d0c*/ 	.word	0x00000000
        /*0d10*/ 	.word	0x00000150
        /*0d14*/ 	.short	0x010a
        /*0d16*/ 	.byte	0xff
	.zero		1


	//   ....[194]....
        /*0d18*/ 	.word	0x00008a80
        /*0d1c*/ 	.word	0x00000003
        /*0d20*/ 	.word	0x000002c0
        /*0d24*/ 	.short	0x010a
        /*0d26*/ 	.byte	0xff
	.zero		1


	//   ....[195]....
        /*0d28*/ 	.word	0x00008ae0
        /*0d2c*/ 	.word	0x00000000
        /*0d30*/ 	.word	0x00000000
        /*0d34*/ 	.short	0x010a
        /*0d36*/ 	.byte	0xff
	.zero		1


	//   ....[196]....
        /*0d38*/ 	.word	0x00008b40
        /*0d3c*/ 	.word	0x00000000
        /*0d40*/ 	.word	0x00000000
        /*0d44*/ 	.short	0x010a
        /*0d46*/ 	.byte	0xff
	.zero		1


	//   ....[197]....
        /*0d48*/ 	.word	0x00008ba0
        /*0d4c*/ 	.word	0x00000000
        /*0d50*/ 	.word	0x00000000
        /*0d54*/ 	.short	0x010a
        /*0d56*/ 	.byte	0xff
	.zero		1


	//   ....[198]....
        /*0d58*/ 	.word	0x00008c00
        /*0d5c*/ 	.word	0x00000000
        /*0d60*/ 	.word	0x00000000
        /*0d64*/ 	.short	0x010a
        /*0d66*/ 	.byte	0xff
	.zero		1


	//   ....[199]....
        /*0d68*/ 	.word	0x00008c60
        /*0d6c*/ 	.word	0x00000000
        /*0d70*/ 	.word	0x00000000
        /*0d74*/ 	.short	0x010a
        /*0d76*/ 	.byte	0xff
	.zero		1


	//   ....[200]....
        /*0d78*/ 	.word	0x00008cc0
        /*0d7c*/ 	.word	0x00000000
        /*0d80*/ 	.word	0x00000000
        /*0d84*/ 	.short	0x010a
        /*0d86*/ 	.byte	0xff
	.zero		1


	//   ....[201]....
        /*0d88*/ 	.word	0x00008d20
        /*0d8c*/ 	.word	0x00000000
        /*0d90*/ 	.word	0x00000000
        /*0d94*/ 	.short	0x010a
        /*0d96*/ 	.byte	0xff
	.zero		1


	//   ....[202]....
        /*0d98*/ 	.word	0x00008d80
        /*0d9c*/ 	.word	0x00000000
        /*0da0*/ 	.word	0x00000000
        /*0da4*/ 	.short	0x010a
        /*0da6*/ 	.byte	0xff
	.zero		1


	//   ....[203]....
        /*0da8*/ 	.word	0x00008de0
        /*0dac*/ 	.word	0x00000000
        /*0db0*/ 	.word	0x00000000
        /*0db4*/ 	.short	0x010a
        /*0db6*/ 	.byte	0xff
	.zero		1


	//   ....[204]....
        /*0db8*/ 	.word	0x00008e40
        /*0dbc*/ 	.word	0x00000000
        /*0dc0*/ 	.word	0x00000000
        /*0dc4*/ 	.short	0x010a
        /*0dc6*/ 	.byte	0xff
	.zero		1


	//   ....[205]....
        /*0dc8*/ 	.word	0x00008ea0
        /*0dcc*/ 	.word	0x00000000
        /*0dd0*/ 	.word	0x00000000
        /*0dd4*/ 	.short	0x010a
        /*0dd6*/ 	.byte	0xff
	.zero		1


	//   ....[206]....
        /*0dd8*/ 	.word	0x00008f00
        /*0ddc*/ 	.word	0x00000000
        /*0de0*/ 	.word	0x00000000
        /*0de4*/ 	.short	0x010a
        /*0de6*/ 	.byte	0xff
	.zero		1


	//   ....[207]....
        /*0de8*/ 	.word	0x00008f60
        /*0dec*/ 	.word	0x00000000
        /*0df0*/ 	.word	0x00000000
        /*0df4*/ 	.short	0x010a
        /*0df6*/ 	.byte	0xff
	.zero		1


	//   ....[208]....
        /*0df8*/ 	.word	0x00008fc0
        /*0dfc*/ 	.word	0x00000000
        /*0e00*/ 	.word	0x00000000
        /*0e04*/ 	.short	0x010a
        /*0e06*/ 	.byte	0xff
	.zero		1


	//   ....[209]....
        /*0e08*/ 	.word	0x00009020
        /*0e0c*/ 	.word	0x00000000
        /*0e10*/ 	.word	0x00000000
        /*0e14*/ 	.short	0x010a
        /*0e16*/ 	.byte	0xff
	.zero		1


	//   ....[210]....
        /*0e18*/ 	.word	0x00009080
        /*0e1c*/ 	.word	0x00000000
        /*0e20*/ 	.word	0x00000000
        /*0e24*/ 	.short	0x010a
        /*0e26*/ 	.byte	0xff
	.zero		1


	//   ....[211]....
        /*0e28*/ 	.word	0x000090e0
        /*0e2c*/ 	.word	0x00000000
        /*0e30*/ 	.word	0x00000000
        /*0e34*/ 	.short	0x010a
        /*0e36*/ 	.byte	0xff
	.zero		1


	//   ....[212]....
        /*0e38*/ 	.word	0x00009140
        /*0e3c*/ 	.word	0x00000000
        /*0e40*/ 	.word	0x00000000
        /*0e44*/ 	.short	0x010a
        /*0e46*/ 	.byte	0xff
	.zero		1


	//   ....[213]....
        /*0e48*/ 	.word	0x000091a0
        /*0e4c*/ 	.word	0x00000000
        /*0e50*/ 	.word	0x00000000
        /*0e54*/ 	.short	0x010a
        /*0e56*/ 	.byte	0xff
	.zero		1


	//   ....[214]....
        /*0e58*/ 	.word	0x00009200
        /*0e5c*/ 	.word	0x00000000
        /*0e60*/ 	.word	0x00000000
        /*0e64*/ 	.short	0x010a
        /*0e66*/ 	.byte	0xff
	.zero		1


	//   ....[215]....
        /*0e68*/ 	.word	0x00009260
        /*0e6c*/ 	.word	0x00000000
        /*0e70*/ 	.word	0x00000000
        /*0e74*/ 	.short	0x010a
        /*0e76*/ 	.byte	0xff
	.zero		1


	//   ....[216]....
        /*0e78*/ 	.word	0x000092c0
        /*0e7c*/ 	.word	0x00000000
        /*0e80*/ 	.word	0x00000000
        /*0e84*/ 	.short	0x010a
        /*0e86*/ 	.byte	0xff
	.zero		1


	//   ....[217]....
        /*0e88*/ 	.word	0x00009320
        /*0e8c*/ 	.word	0x00000000
        /*0e90*/ 	.word	0x00000000
        /*0e94*/ 	.short	0x010a
        /*0e96*/ 	.byte	0xff
	.zero		1


	//   ....[218]....
        /*0e98*/ 	.word	0x00009380
        /*0e9c*/ 	.word	0x00000000
        /*0ea0*/ 	.word	0x00000000
        /*0ea4*/ 	.short	0x010a
        /*0ea6*/ 	.byte	0xff
	.zero		1


	//   ....[219]....
        /*0ea8*/ 	.word	0x000093e0
        /*0eac*/ 	.word	0x00000000
        /*0eb0*/ 	.word	0x00000000
        /*0eb4*/ 	.short	0x010a
        /*0eb6*/ 	.byte	0xff
	.zero		1


	//   ....[220]....
        /*0eb8*/ 	.word	0x00009440
        /*0ebc*/ 	.word	0x00000000
        /*0ec0*/ 	.word	0x00000000
        /*0ec4*/ 	.short	0x010a
        /*0ec6*/ 	.byte	0xff
	.zero		1


	//   ....[221]....
        /*0ec8*/ 	.word	0x000094a0
        /*0ecc*/ 	.word	0x00000000
        /*0ed0*/ 	.word	0x00000000
        /*0ed4*/ 	.short	0x010a
        /*0ed6*/ 	.byte	0xff
	.zero		1


	//   ....[222]....
        /*0ed8*/ 	.word	0x00009500
        /*0edc*/ 	.word	0x00000000
        /*0ee0*/ 	.word	0x00000000
        /*0ee4*/ 	.short	0x010a
        /*0ee6*/ 	.byte	0xff
	.zero		1


	//   ....[223]....
        /*0ee8*/ 	.word	0x00009560
        /*0eec*/ 	.word	0x00000000
        /*0ef0*/ 	.word	0x00000000
        /*0ef4*/ 	.short	0x010a
        /*0ef6*/ 	.byte	0xff
	.zero		1


	//   ....[224]....
        /*0ef8*/ 	.word	0x000095c0
        /*0efc*/ 	.word	0x00000000
        /*0f00*/ 	.word	0x00000000
        /*0f04*/ 	.short	0x010a
        /*0f06*/ 	.byte	0xff
	.zero		1


	//   ....[225]....
        /*0f08*/ 	.word	0x00009620
        /*0f0c*/ 	.word	0x00000000
        /*0f10*/ 	.word	0x00000000
        /*0f14*/ 	.short	0x010a
        /*0f16*/ 	.byte	0xff
	.zero		1


	//   ....[226]....
        /*0f18*/ 	.word	0x00009680
        /*0f1c*/ 	.word	0x00000000
        /*0f20*/ 	.word	0x00000000
        /*0f24*/ 	.short	0x010a
        /*0f26*/ 	.byte	0xff
	.zero		1


	//   ....[227]....
        /*0f28*/ 	.word	0x000096e0
        /*0f2c*/ 	.word	0x00000000
        /*0f30*/ 	.word	0x00000000
        /*0f34*/ 	.short	0x010a
        /*0f36*/ 	.byte	0xff
	.zero		1


	//   ....[228]....
        /*0f38*/ 	.word	0x00009740
        /*0f3c*/ 	.word	0x00000000
        /*0f40*/ 	.word	0x00000000
        /*0f44*/ 	.short	0x010a
        /*0f46*/ 	.byte	0xff
	.zero		1


	//   ....[229]....
        /*0f48*/ 	.word	0x000097a0
        /*0f4c*/ 	.word	0x00000000
        /*0f50*/ 	.word	0x00000000
        /*0f54*/ 	.short	0x010a
        /*0f56*/ 	.byte	0xff
	.zero		1


	//   ....[230]....
        /*0f58*/ 	.word	0x00009800
        /*0f5c*/ 	.word	0x00000000
        /*0f60*/ 	.word	0x00000000
        /*0f64*/ 	.short	0x010a
        /*0f66*/ 	.byte	0xff
	.zero		1


	//   ....[231]....
        /*0f68*/ 	.word	0x00009860
        /*0f6c*/ 	.word	0x00000000
        /*0f70*/ 	.word	0x00000000
        /*0f74*/ 	.short	0x010a
        /*0f76*/ 	.byte	0xff
	.zero		1


	//   ....[232]....
        /*0f78*/ 	.word	0x000098c0
        /*0f7c*/ 	.word	0x00000000
        /*0f80*/ 	.word	0x00000000
        /*0f84*/ 	.short	0x010a
        /*0f86*/ 	.byte	0xff
	.zero		1


	//   ....[233]....
        /*0f88*/ 	.word	0x00009920
        /*0f8c*/ 	.word	0x00000000
        /*0f90*/ 	.word	0x00000000
        /*0f94*/ 	.short	0x010a
        /*0f96*/ 	.byte	0xff
	.zero		1


	//   ....[234]....
        /*0f98*/ 	.word	0x00009980
        /*0f9c*/ 	.word	0x00000000
        /*0fa0*/ 	.word	0x00000000
        /*0fa4*/ 	.short	0x010a
        /*0fa6*/ 	.byte	0xff
	.zero		1


	//   ....[235]....
        /*0fa8*/ 	.word	0x000099e0
        /*0fac*/ 	.word	0x00000000
        /*0fb0*/ 	.word	0x00000000
        /*0fb4*/ 	.short	0x010a
        /*0fb6*/ 	.byte	0xff
	.zero		1


	//   ....[236]....
        /*0fb8*/ 	.word	0x00009a30
        /*0fbc*/ 	.word	0x00000002
        /*0fc0*/ 	.word	0x00000320
        /*0fc4*/ 	.short	0x010a
        /*0fc6*/ 	.byte	0xff
	.zero		1


	//   ....[237]....
        /*0fc8*/ 	.word	0x00009a90
        /*0fcc*/ 	.word	0x00000002
        /*0fd0*/ 	.word	0x000002d0
        /*0fd4*/ 	.short	0x010a
        /*0fd6*/ 	.byte	0xff
	.zero		1


	//   ....[238]....
        /*0fd8*/ 	.word	0x00009ae0
        /*0fdc*/ 	.word	0x00000002
        /*0fe0*/ 	.word	0x000002c0
        /*0fe4*/ 	.short	0x010a
        /*0fe6*/ 	.byte	0xff
	.zero		1


	//   ....[239]....
        /*0fe8*/ 	.word	0x00009b40
        /*0fec*/ 	.word	0x00000000
        /*0ff0*/ 	.word	0x000002d0
        /*0ff4*/ 	.short	0x010a
        /*0ff6*/ 	.byte	0xff
	.zero		1


	//   ....[240]....
        /*0ff8*/ 	.word	0x00009b90
        /*0ffc*/ 	.word	0x00000000
        /*1000*/ 	.word	0x000002c0
        /*1004*/ 	.short	0x010a
        /*1006*/ 	.byte	0xff
	.zero		1


	//   ....[241]....
        /*1008*/ 	.word	0x00009bf0
        /*100c*/ 	.word	0x00000002
        /*1010*/ 	.word	0x00000300
        /*1014*/ 	.short	0x010a
        /*1016*/ 	.byte	0xff
	.zero		1


	//   ....[242]....
        /*1018*/ 	.word	0x00009c50
        /*101c*/ 	.word	0x00000000
        /*1020*/ 	.word	0x00000000
        /*1024*/ 	.short	0x010a
        /*1026*/ 	.byte	0xff
	.zero		1


	//   ....[243]....
        /*1028*/ 	.word	0x00009cb0
        /*102c*/ 	.word	0x00000000
        /*1030*/ 	.word	0x00000000
        /*1034*/ 	.short	0x010a
        /*1036*/ 	.byte	0xff
	.zero		1


	//   ....[244]....
        /*1038*/ 	.word	0x00009d10
        /*103c*/ 	.word	0x00000000
        /*1040*/ 	.word	0x00000000
        /*1044*/ 	.short	0x010a
        /*1046*/ 	.byte	0xff
	.zero		1


	//   ....[245]....
        /*1048*/ 	.word	0x00009d70
        /*104c*/ 	.word	0x00000000
        /*1050*/ 	.word	0x00000000
        /*1054*/ 	.short	0x010a
        /*1056*/ 	.byte	0xff
	.zero		1


	//   ....[246]....
        /*1058*/ 	.word	0x00009dd0
        /*105c*/ 	.word	0x00000000
        /*1060*/ 	.word	0x00000000
        /*1064*/ 	.short	0x010a
        /*1066*/ 	.byte	0xff
	.zero		1


	//   ....[247]....
        /*1068*/ 	.word	0x00009e20
        /*106c*/ 	.word	0x00000003
        /*1070*/ 	.word	0x000002c0
        /*1074*/ 	.short	0x010a
        /*1076*/ 	.byte	0xff
	.zero		1


	//   ....[248]....
        /*1078*/ 	.word	0x00009e80
        /*107c*/ 	.word	0x00000000
        /*1080*/ 	.word	0x000002b8
        /*1084*/ 	.short	0x010a
        /*1086*/ 	.byte	0xff
	.zero		1


	//   ....[249]....
        /*1088*/ 	.word	0x00009ee0
        /*108c*/ 	.word	0x00000000
        /*1090*/ 	.word	0x000002a8
        /*1094*/ 	.short	0x010a
        /*1096*/ 	.byte	0xff
	.zero		1


	//   ....[250]....
        /*1098*/ 	.word	0x00009f30
        /*109c*/ 	.word	0x00000008
        /*10a0*/ 	.word	0x000002c0
        /*10a4*/ 	.short	0x010a
        /*10a6*/ 	.byte	0xff
	.zero		1


	//   ....[251]....
        /*10a8*/ 	.word	0x00009f90
        /*10ac*/ 	.word	0x00000000
        /*10b0*/ 	.word	0x000002a0
        /*10b4*/ 	.short	0x010a
        /*10b6*/ 	.byte	0xff
	.zero		1


	//   ....[252]....
        /*10b8*/ 	.word	0x00009fe0
        /*10bc*/ 	.word	0x00000011
        /*10c0*/ 	.word	0x000002e0
        /*10c4*/ 	.short	0x010a
        /*10c6*/ 	.byte	0xff
	.zero		1


	//----- nvinfo : EIATTR_NUM_MBARRIERS
	.align		4
.L_47:
        /*10c8*/ 	.byte	0x03, 0x38
        /*10ca*/ 	.short	0x0068


	//----- nvinfo : EIATTR_EXIT_INSTR_OFFSETS
	.align		4
        /*10cc*/ 	.byte	0x04, 0x1c
        /*10ce*/ 	.short	(.L_49 - .L_48)


	//   ....[0]....
.L_48:
        /*10d0*/ 	.word	0x00004280


	//   ....[1]....
        /*10d4*/ 	.word	0x00004770


	//   ....[2]....
        /*10d8*/ 	.word	0x000047d0


	//   ....[3]....
        /*10dc*/ 	.word	0x000055e0


	//   ....[4]....
        /*10e0*/ 	.word	0x00006390


	//   ....[5]....
        /*10e4*/ 	.word	0x000063d0


	//   ....[6]....
        /*10e8*/ 	.word	0x00008960


	//----- nvinfo : EIATTR_MAX_THREADS
	.align		4
.L_49:
        /*10ec*/ 	.byte	0x04, 0x05
        /*10ee*/ 	.short	(.L_51 - .L_50)
.L_50:
        /*10f0*/ 	.word	0x00000100
        /*10f4*/ 	.word	0x00000001
        /*10f8*/ 	.word	0x00000001


	//----- nvinfo : EIATTR_CRS_STACK_SIZE
	.align		4
.L_51:
        /*10fc*/ 	.byte	0x04, 0x1e
        /*10fe*/ 	.short	(.L_53 - .L_52)
.L_52:
        /*1100*/ 	.word	0x00000000


	//----- nvinfo : EIATTR_CBANK_PARAM_SIZE
	.align		4
.L_53:
        /*1104*/ 	.byte	0x03, 0x19
        /*1106*/ 	.short	0x0800


	//----- nvinfo : EIATTR_PARAM_CBANK
	.align		4
        /*1108*/ 	.byte	0x04, 0x0a
        /*110a*/ 	.short	(.L_55 - .L_54)
	.align		4
.L_54:
        /*110c*/ 	.word	index@(.nv.constant0._ZN7cutlass13device_kernelINS_4gemm6kernel13GemmUniversalIN4cute5tupleIJiiiiEEENS1_10collective13CollectiveMmaINS1_35MainloopSm100TmaUmmaWarpSpecializedILi42ELi2ELi4ENS5_IJNS4_1CILi2EEENSA_ILi1EEESC_EEEEENS5_IJNSA_ILi64EEENSA_ILi96EEENSA_ILi32EEEEEENS_12float_e4m3_tENS5_IJlSC_lEEESJ_SK_NS4_8TiledMMAINS4_8MMA_AtomIJNS4_10MMA_TraitsINS4_19SM100_MMA_F8F6F4_SSEJSJ_SJ_fSF_SG_NS4_17integral_constantINS4_4UMMA5MajorELSR_0EEESS_NSP_INSQ_7ScaleInELST_0EEESU_EEEEEENS4_6LayoutINS5_IJSC_SC_SC_EEENS5_IJNSA_ILi0EEESZ_SZ_EEEEENS5_IJNS4_10UnderscoreES12_S12_EEEEENS4_13SM90_TMA_LOADENS4_14ComposedLayoutINS4_7SwizzleILi1ELi4ELi3EEENS4_18smem_ptr_flag_bitsILi8EEENSX_INS5_IJNSA_ILi8EEESH_EEENS5_IJSH_SC_EEEEEEEvNS4_8identityENS4_23SM90_TMA_LOAD_MULTICASTES1F_vS1G_EENS_8epilogue10collective18CollectiveEpilogueINS1J_23Sm100TmaWarpSpecializedILi1ELi1ELi48ELb0ELb0EEEJSI_NS5_IJNSX_ISF_SC_EENSX_ISG_SC_EEEEESJ_SK_SJ_SK_NS1J_6fusion15FusionCallbacksIS1N_NS1R_17LinearCombinationISJ_fSJ_fLNS_15FloatRoundStyleE2EEESI_S1Q_JEEENS4_5SM1004TMEM4LOAD26SM100_TMEM_LOAD_16dp32b16xES15_S1F_NS4_39AutoVectorizingCopyWithAssumedAlignmentILi128EEENS4_14SM90_TMA_STOREES1F_S22_S22_EEEvvEEEEvNT_6ParamsE)
        /*1110*/ 	.short	0x0380
        /*1112*/ 	.short	0x0800


	//----- nvinfo : EIATTR_SW_WAR
	.align		4
.L_55:
        /*1114*/ 	.byte	0x04, 0x36
        /*1116*/ 	.short	(.L_57 - .L_56)
.L_56:
        /*1118*/ 	.word	0x00000008
.L_57:


//--------------------- .nv.callgraph             --------------------------
	.section	.nv.callgraph,"",@"SHT_CUDA_CALLGRAPH"
	.align	4
	.sectionentsize	8
	.align		4
        /*0000*/ 	.word	0x00000000
	.align		4
        /*0004*/ 	.word	0xffffffff
	.align		4
        /*0008*/ 	.word	index@(_ZN7cutlass13device_kernelINS_4gemm6kernel13GemmUniversalIN4cute5tupleIJiiiiEEENS1_10collective13CollectiveMmaINS1_35MainloopSm100TmaUmmaWarpSpecializedILi42ELi2ELi4ENS5_IJNS4_1CILi2EEENSA_ILi1EEESC_EEEEENS5_IJNSA_ILi64EEENSA_ILi96EEENSA_ILi32EEEEEENS_12float_e4m3_tENS5_IJlSC_lEEESJ_SK_NS4_8TiledMMAINS4_8MMA_AtomIJNS4_10MMA_TraitsINS4_19SM100_MMA_F8F6F4_SSEJSJ_SJ_fSF_SG_NS4_17integral_constantINS4_4UMMA5MajorELSR_0EEESS_NSP_INSQ_7ScaleInELST_0EEESU_EEEEEENS4_6LayoutINS5_IJSC_SC_SC_EEENS5_IJNSA_ILi0EEESZ_SZ_EEEEENS5_IJNS4_10UnderscoreES12_S12_EEEEENS4_13SM90_TMA_LOADENS4_14ComposedLayoutINS4_7SwizzleILi1ELi4ELi3EEENS4_18smem_ptr_flag_bitsILi8EEENSX_INS5_IJNSA_ILi8EEESH_EEENS5_IJSH_SC_EEEEEEEvNS4_8identityENS4_23SM90_TMA_LOAD_MULTICASTES1F_vS1G_EENS_8epilogue10collective18CollectiveEpilogueINS1J_23Sm100TmaWarpSpecializedILi1ELi1ELi48ELb0ELb0EEEJSI_NS5_IJNSX_ISF_SC_EENSX_ISG_SC_EEEEESJ_SK_SJ_SK_NS1J_6fusion15FusionCallbacksIS1N_NS1R_17LinearCombinationISJ_fSJ_fLNS_15FloatRoundStyleE2EEESI_S1Q_JEEENS4_5SM1004TMEM4LOAD26SM100_TMEM_LOAD_16dp32b16xES15_S1F_NS4_39AutoVectorizingCopyWithAssumedAlignmentILi128EEENS4_14SM90_TMA_STOREES1F_S22_S22_EEEvvEEEEvNT_6ParamsE)
	.align		4
        /*000c*/ 	.word	index@(__assertfail)
	.align		4
        /*0010*/ 	.word	0x00000000
	.align		4
        /*0014*/ 	.word	0xfffffffe
	.align		4
        /*0018*/ 	.word	0x00000000
	.align		4
        /*001c*/ 	.word	0xfffffffd
	.align		4
        /*0020*/ 	.word	0x00000000
	.align		4
        /*0024*/ 	.word	0xfffffffc


//--------------------- .nv.constant4             --------------------------
	.section	.nv.constant4,"a",@progbits
	.align	8
	.align		8
.nv.constant4:
        /*0000*/ 	.dword	__assertfail
	.align		8
        /*0008*/ 	.dword	__unnamed_1
	.align		8
        /*0010*/ 	.dword	__unnamed_2
	.align		8
        /*0018*/ 	.dword	_ZN40_INTERNAL_1bf2cfe9_4_k_cu_0c8fdf82_310514cuda3std3__45__cpo5beginE
	.align		8
        /*0020*/ 	.dword	_ZN40_INTERNAL_1bf2cfe9_4_k_cu_0c8fdf82_310514cuda3std3__45__cpo3endE
	.align		8
        /*0028*/ 	.dword	_ZN40_INTERNAL_1bf2cfe9_4_k_cu_0c8fdf82_310514cuda3std3__45__cpo6cbeginE
	.align		8
        /*0030*/ 	.dword	_ZN40_INTERNAL_1bf2cfe9_4_k_cu_0c8fdf82_310514cuda3std3__45__cpo4cendE
	.align		8
        /*0038*/ 	.dword	_ZN40_INTERNAL_1bf2cfe9_4_k_cu_0c8fdf82_310514cuda3std3__442_GLOBAL__N__1bf2cfe9_4_k_cu_0c8fdf82_310516ignoreE
	.align		8
        /*0040*/ 	.dword	_ZN40_INTERNAL_1bf2cfe9_4_k_cu_0c8fdf82_310514cuda3std3__419piecewise_constructE
	.align		8
        /*0048*/ 	.dword	_ZN40_INTERNAL_1bf2cfe9_4_k_cu_0c8fdf82_310514cuda3std3__48in_placeE
	.align		8
        /*0050*/ 	.dword	_ZN40_INTERNAL_1bf2cfe9_4_k_cu_0c8fdf82_310514cuda3std6ranges3__45__cpo4swapE
	.align		8
        /*0058*/ 	.dword	_ZN40_INTERNAL_1bf2cfe9_4_k_cu_0c8fdf82_310514cuda3std6ranges3__45__cpo9iter_moveE
	.align		8
        /*0060*/ 	.dword	_ZN40_INTERNAL_1bf2cfe9_4_k_cu_0c8fdf82_310514cute7productE
	.align		8
        /*0068*/ 	.dword	_ZN40_INTERNAL_1bf2cfe9_4_k_cu_0c8fdf82_310514cute1_E
	.align		8
        /*0070*/ 	.dword	$str$25
	.align		8
        /*0078*/ 	.dword	$str$26
	.align		8
        /*0080*/ 	.dword	$str$27
	.align		8
        /*0088*/ 	.dword	$str$28


//--------------------- .text._ZN7cutlass13device_kernelINS_4gemm6kernel13GemmUniversalIN4cute5tupleIJiiiiEEENS1_10collective13CollectiveMmaINS1_35MainloopSm100TmaUmmaWarpSpecializedILi42ELi2ELi4ENS5_IJNS4_1CILi2EEENSA_ILi1EEESC_EEEEENS5_IJNSA_ILi64EEENSA_ILi96EEENSA_ILi32EEEEEENS_12float_e4m3_tENS5_IJlSC_lEEESJ_SK_NS4_8TiledMMAINS4_8MMA_AtomIJNS4_10MMA_TraitsINS4_19SM100_MMA_F8F6F4_SSEJSJ_SJ_fSF_SG_NS4_17integral_constantINS4_4UMMA5MajorELSR_0EEESS_NSP_INSQ_7ScaleInELST_0EEESU_EEEEEENS4_6LayoutINS5_IJSC_SC_SC_EEENS5_IJNSA_ILi0EEESZ_SZ_EEEEENS5_IJNS4_10UnderscoreES12_S12_EEEEENS4_13SM90_TMA_LOADENS4_14ComposedLayoutINS4_7SwizzleILi1ELi4ELi3EEENS4_18smem_ptr_flag_bitsILi8EEENSX_INS5_IJNSA_ILi8EEESH_EEENS5_IJSH_SC_EEEEEEEvNS4_8identityENS4_23SM90_TMA_LOAD_MULTICASTES1F_vS1G_EENS_8epilogue10collective18CollectiveEpilogueINS1J_23Sm100TmaWarpSpecializedILi1ELi1ELi48ELb0ELb0EEEJSI_NS5_IJNSX_ISF_SC_EENSX_ISG_SC_EEEEESJ_SK_SJ_SK_NS1J_6fusion15FusionCallbacksIS1N_NS1R_17LinearCombinationISJ_fSJ_fLNS_15FloatRoundStyleE2EEESI_S1Q_JEEENS4_5SM1004TMEM4LOAD26SM100_TMEM_LOAD_16dp32b16xES15_S1F_NS4_39AutoVectorizingCopyWithAssumedAlignmentILi128EEENS4_14SM90_TMA_STOREES1F_S22_S22_EEEvvEEEEvNT_6ParamsE --------------------------
	.section	.text._ZN7cutlass13device_kernelINS_4gemm6kernel13GemmUniversalIN4cute5tupleIJiiiiEEENS1_10collective13CollectiveMmaINS1_35MainloopSm100TmaUmmaWarpSpecializedILi42ELi2ELi4ENS5_IJNS4_1CILi2EEENSA_ILi1EEESC_EEEEENS5_IJNSA_ILi64EEENSA_ILi96EEENSA_ILi32EEEEEENS_12float_e4m3_tENS5_IJlSC_lEEESJ_SK_NS4_8TiledMMAINS4_8MMA_AtomIJNS4_10MMA_TraitsINS4_19SM100_MMA_F8F6F4_SSEJSJ_SJ_fSF_SG_NS4_17integral_constantINS4_4UMMA5MajorELSR_0EEESS_NSP_INSQ_7ScaleInELST_0EEESU_EEEEEENS4_6LayoutINS5_IJSC_SC_SC_EEENS5_IJNSA_ILi0EEESZ_SZ_EEEEENS5_IJNS4_10UnderscoreES12_S12_EEEEENS4_13SM90_TMA_LOADENS4_14ComposedLayoutINS4_7SwizzleILi1ELi4ELi3EEENS4_18smem_ptr_flag_bitsILi8EEENSX_INS5_IJNSA_ILi8EEESH_EEENS5_IJSH_SC_EEEEEEEvNS4_8identityENS4_23SM90_TMA_LOAD_MULTICASTES1F_vS1G_EENS_8epilogue10collective18CollectiveEpilogueINS1J_23Sm100TmaWarpSpecializedILi1ELi1ELi48ELb0ELb0EEEJSI_NS5_IJNSX_ISF_SC_EENSX_ISG_SC_EEEEESJ_SK_SJ_SK_NS1J_6fusion15FusionCallbacksIS1N_NS1R_17LinearCombinationISJ_fSJ_fLNS_15FloatRoundStyleE2EEESI_S1Q_JEEENS4_5SM1004TMEM4LOAD26SM100_TMEM_LOAD_16dp32b16xES15_S1F_NS4_39AutoVectorizingCopyWithAssumedAlignmentILi128EEENS4_14SM90_TMA_STOREES1F_S22_S22_EEEvvEEEEvNT_6ParamsE,"ax",@progbits
	.align	128
.text._ZN7cutlass13device_kernelINS_4gemm6kernel13GemmUniversalIN4cute5tupleIJiiiiEEENS1_10collective13CollectiveMmaINS1_35MainloopSm100TmaUmmaWarpSpecializedILi42ELi2ELi4ENS5_IJNS4_1CILi2EEENSA_ILi1EEESC_EEEEENS5_IJNSA_ILi64EEENSA_ILi96EEENSA_ILi32EEEEEENS_12float_e4m3_tENS5_IJlSC_lEEESJ_SK_NS4_8TiledMMAINS4_8MMA_AtomIJNS4_10MMA_TraitsINS4_19SM100_MMA_F8F6F4_SSEJSJ_SJ_fSF_SG_NS4_17integral_constantINS4_4UMMA5MajorELSR_0EEESS_NSP_INSQ_7ScaleInELST_0EEESU_EEEEEENS4_6LayoutINS5_IJSC_SC_SC_EEENS5_IJNSA_ILi0EEESZ_SZ_EEEEENS5_IJNS4_10UnderscoreES12_S12_EEEEENS4_13SM90_TMA_LOADENS4_14ComposedLayoutINS4_7SwizzleILi1ELi4ELi3EEENS4_18smem_ptr_flag_bitsILi8EEENSX_INS5_IJNSA_ILi8EEESH_EEENS5_IJSH_SC_EEEEEEEvNS4_8identityENS4_23SM90_TMA_LOAD_MULTICASTES1F_vS1G_EENS_8epilogue10collective18CollectiveEpilogueINS1J_23Sm100TmaWarpSpecializedILi1ELi1ELi48ELb0ELb0EEEJSI_NS5_IJNSX_ISF_SC_EENSX_ISG_SC_EEEEESJ_SK_SJ_SK_NS1J_6fusion15FusionCallbacksIS1N_NS1R_17LinearCombinationISJ_fSJ_fLNS_15FloatRoundStyleE2EEESI_S1Q_JEEENS4_5SM1004TMEM4LOAD26SM100_TMEM_LOAD_16dp32b16xES15_S1F_NS4_39AutoVectorizingCopyWithAssumedAlignmentILi128EEENS4_14SM90_TMA_STOREES1F_S22_S22_EEEvvEEEEvNT_6ParamsE:
        .type           _ZN7cutlass13device_kernelINS_4gemm6kernel13GemmUniversalIN4cute5tupleIJiiiiEEENS1_10collective13CollectiveMmaINS1_35MainloopSm100TmaUmmaWarpSpecializedILi42ELi2ELi4ENS5_IJNS4_1CILi2EEENSA_ILi1EEESC_EEEEENS5_IJNSA_ILi64EEENSA_ILi96EEENSA_ILi32EEEEEENS_12float_e4m3_tENS5_IJlSC_lEEESJ_SK_NS4_8TiledMMAINS4_8MMA_AtomIJNS4_10MMA_TraitsINS4_19SM100_MMA_F8F6F4_SSEJSJ_SJ_fSF_SG_NS4_17integral_constantINS4_4UMMA5MajorELSR_0EEESS_NSP_INSQ_7ScaleInELST_0EEESU_EEEEEENS4_6LayoutINS5_IJSC_SC_SC_EEENS5_IJNSA_ILi0EEESZ_SZ_EEEEENS5_IJNS4_10UnderscoreES12_S12_EEEEENS4_13SM90_TMA_LOADENS4_14ComposedLayoutINS4_7SwizzleILi1ELi4ELi3EEENS4_18smem_ptr_flag_bitsILi8EEENSX_INS5_IJNSA_ILi8EEESH_EEENS5_IJSH_SC_EEEEEEEvNS4_8identityENS4_23SM90_TMA_LOAD_MULTICASTES1F_vS1G_EENS_8epilogue10collective18CollectiveEpilogueINS1J_23Sm100TmaWarpSpecializedILi1ELi1ELi48ELb0ELb0EEEJSI_NS5_IJNSX_ISF_SC_EENSX_ISG_SC_EEEEESJ_SK_SJ_SK_NS1J_6fusion15FusionCallbacksIS1N_NS1R_17LinearCombinationISJ_fSJ_fLNS_15FloatRoundStyleE2EEESI_S1Q_JEEENS4_5SM1004TMEM4LOAD26SM100_TMEM_LOAD_16dp32b16xES15_S1F_NS4_39AutoVectorizingCopyWithAssumedAlignmentILi128EEENS4_14SM90_TMA_STOREES1F_S22_S22_EEEvvEEEEvNT_6ParamsE,@function
        .size           _ZN7cutlass13device_kernelINS_4gemm6kernel13GemmUniversalIN4cute5tupleIJiiiiEEENS1_10collective13CollectiveMmaINS1_35MainloopSm100TmaUmmaWarpSpecializedILi42ELi2ELi4ENS5_IJNS4_1CILi2EEENSA_ILi1EEESC_EEEEENS5_IJNSA_ILi64EEENSA_ILi96EEENSA_ILi32EEEEEENS_12float_e4m3_tENS5_IJlSC_lEEESJ_SK_NS4_8TiledMMAINS4_8MMA_AtomIJNS4_10MMA_TraitsINS4_19SM100_MMA_F8F6F4_SSEJSJ_SJ_fSF_SG_NS4_17integral_constantINS4_4UMMA5MajorELSR_0EEESS_NSP_INSQ_7ScaleInELST_0EEESU_EEEEEENS4_6LayoutINS5_IJSC_SC_SC_EEENS5_IJNSA_ILi0EEESZ_SZ_EEEEENS5_IJNS4_10UnderscoreES12_S12_EEEEENS4_13SM90_TMA_LOADENS4_14ComposedLayoutINS4_7SwizzleILi1ELi4ELi3EEENS4_18smem_ptr_flag_bitsILi8EEENSX_INS5_IJNSA_ILi8EEESH_EEENS5_IJSH_SC_EEEEEEEvNS4_8identityENS4_23SM90_TMA_LOAD_MULTICASTES1F_vS1G_EENS_8epilogue10collective18CollectiveEpilogueINS1J_23Sm100TmaWarpSpecializedILi1ELi1ELi48ELb0ELb0EEEJSI_NS5_IJNSX_ISF_SC_EENSX_ISG_SC_EEEEESJ_SK_SJ_SK_NS1J_6fusion15FusionCallbacksIS1N_NS1R_17LinearCombinationISJ_fSJ_fLNS_15FloatRoundStyleE2EEESI_S1Q_JEEENS4_5SM1004TMEM4LOAD26SM100_TMEM_LOAD_16dp32b16xES15_S1F_NS4_39AutoVectorizingCopyWithAssumedAlignmentILi128EEENS4_14SM90_TMA_STOREES1F_S22_S22_EEEvvEEEEvNT_6ParamsE,(.L_x_252 - _ZN7cutlass13device_kernelINS_4gemm6kernel13GemmUniversalIN4cute5tupleIJiiiiEEENS1_10collective13CollectiveMmaINS1_35MainloopSm100TmaUmmaWarpSpecializedILi42ELi2ELi4ENS5_IJNS4_1CILi2EEENSA_ILi1EEESC_EEEEENS5_IJNSA_ILi64EEENSA_ILi96EEENSA_ILi32EEEEEENS_12float_e4m3_tENS5_IJlSC_lEEESJ_SK_NS4_8TiledMMAINS4_8MMA_AtomIJNS4_10MMA_TraitsINS4_19SM100_MMA_F8F6F4_SSEJSJ_SJ_fSF_SG_NS4_17integral_constantINS4_4UMMA5MajorELSR_0EEESS_NSP_INSQ_7ScaleInELST_0EEESU_EEEEEENS4_6LayoutINS5_IJSC_SC_SC_EEENS5_IJNSA_ILi0EEESZ_SZ_EEEEENS5_IJNS4_10UnderscoreES12_S12_EEEEENS4_13SM90_TMA_LOADENS4_14ComposedLayoutINS4_7SwizzleILi1ELi4ELi3EEENS4_18smem_ptr_flag_bitsILi8EEENSX_INS5_IJNSA_ILi8EEESH_EEENS5_IJSH_SC_EEEEEEEvNS4_8identityENS4_23SM90_TMA_LOAD_MULTICASTES1F_vS1G_EENS_8epilogue10collective18CollectiveEpilogueINS1J_23Sm100TmaWarpSpecializedILi1ELi1ELi48ELb0ELb0EEEJSI_NS5_IJNSX_ISF_SC_EENSX_ISG_SC_EEEEESJ_SK_SJ_SK_NS1J_6fusion15FusionCallbacksIS1N_NS1R_17LinearCombinationISJ_fSJ_fLNS_15FloatRoundStyleE2EEESI_S1Q_JEEENS4_5SM1004TMEM4LOAD26SM100_TMEM_LOAD_16dp32b16xES15_S1F_NS4_39AutoVectorizingCopyWithAssumedAlignmentILi128EEENS4_14SM90_TMA_STOREES1F_S22_S22_EEEvvEEEEvNT_6ParamsE)
        .other          _ZN7cutlass13device_kernelINS_4gemm6kernel13GemmUniversalIN4cute5tupleIJiiiiEEENS1_10collective13CollectiveMmaINS1_35MainloopSm100TmaUmmaWarpSpecializedILi42ELi2ELi4ENS5_IJNS4_1CILi2EEENSA_ILi1EEESC_EEEEENS5_IJNSA_ILi64EEENSA_ILi96EEENSA_ILi32EEEEEENS_12float_e4m3_tENS5_IJlSC_lEEESJ_SK_NS4_8TiledMMAINS4_8MMA_AtomIJNS4_10MMA_TraitsINS4_19SM100_MMA_F8F6F4_SSEJSJ_SJ_fSF_SG_NS4_17integral_constantINS4_4UMMA5MajorELSR_0EEESS_NSP_INSQ_7ScaleInELST_0EEESU_EEEEEENS4_6LayoutINS5_IJSC_SC_SC_EEENS5_IJNSA_ILi0EEESZ_SZ_EEEEENS5_IJNS4_10UnderscoreES12_S12_EEEEENS4_13SM90_TMA_LOADENS4_14ComposedLayoutINS4_7SwizzleILi1ELi4ELi3EEENS4_18smem_ptr_flag_bitsILi8EEENSX_INS5_IJNSA_ILi8EEESH_EEENS5_IJSH_SC_EEEEEEEvNS4_8identityENS4_23SM90_TMA_LOAD_MULTICASTES1F_vS1G_EENS_8epilogue10collective18CollectiveEpilogueINS1J_23Sm100TmaWarpSpecializedILi1ELi1ELi48ELb0ELb0EEEJSI_NS5_IJNSX_ISF_SC_EENSX_ISG_SC_EEEEESJ_SK_SJ_SK_NS1J_6fusion15FusionCallbacksIS1N_NS1R_17LinearCombinationISJ_fSJ_fLNS_15FloatRoundStyleE2EEESI_S1Q_JEEENS4_5SM1004TMEM4LOAD26SM100_TMEM_LOAD_16dp32b16xES15_S1F_NS4_39AutoVectorizingCopyWithAssumedAlignmentILi128EEENS4_14SM90_TMA_STOREES1F_S22_S22_EEEvvEEEEvNT_6ParamsE,@"STO_CUDA_ENTRY STV_DEFAULT"
_ZN7cutlass13device_kernelINS_4gemm6kernel13GemmUniversalIN4cute5tupleIJiiiiEEENS1_10collective13CollectiveMmaINS1_35MainloopSm100TmaUmmaWarpSpecializedILi42ELi2ELi4ENS5_IJNS4_1CILi2EEENSA_ILi1EEESC_EEEEENS5_IJNSA_ILi64EEENSA_ILi96EEENSA_ILi32EEEEEENS_12float_e4m3_tENS5_IJlSC_lEEESJ_SK_NS4_8TiledMMAINS4_8MMA_AtomIJNS4_10MMA_TraitsINS4_19SM100_MMA_F8F6F4_SSEJSJ_SJ_fSF_SG_NS4_17integral_constantINS4_4UMMA5MajorELSR_0EEESS_NSP_INSQ_7ScaleInELST_0EEESU_EEEEEENS4_6LayoutINS5_IJSC_SC_SC_EEENS5_IJNSA_ILi0EEESZ_SZ_EEEEENS5_IJNS4_10UnderscoreES12_S12_EEEEENS4_13SM90_TMA_LOADENS4_14ComposedLayoutINS4_7SwizzleILi1ELi4ELi3EEENS4_18smem_ptr_flag_bitsILi8EEENSX_INS5_IJNSA_ILi8EEESH_EEENS5_IJSH_SC_EEEEEEEvNS4_8identityENS4_23SM90_TMA_LOAD_MULTICASTES1F_vS1G_EENS_8epilogue10collective18CollectiveEpilogueINS1J_23Sm100TmaWarpSpecializedILi1ELi1ELi48ELb0ELb0EEEJSI_NS5_IJNSX_ISF_SC_EENSX_ISG_SC_EEEEESJ_SK_SJ_SK_NS1J_6fusion15FusionCallbacksIS1N_NS1R_17LinearCombinationISJ_fSJ_fLNS_15FloatRoundStyleE2EEESI_S1Q_JEEENS4_5SM1004TMEM4LOAD26SM100_TMEM_LOAD_16dp32b16xES15_S1F_NS4_39AutoVectorizingCopyWithAssumedAlignmentILi128EEENS4_14SM90_TMA_STOREES1F_S22_S22_EEEvvEEEEvNT_6ParamsE:
[----:B------:R-:W1:Y:S01]  /*0000*/  LDC R1, c[0x0][0x37c] ;  /* 0x0000df00ff017b82 */ /* 0x000e620000000800 */
[----:B------:R-:W2:Y:S01]  /*0010*/  S2R R101, SR_TID.X ;  /* 0x0000000000657919 */ /* 0x000ea20000002100 */
[----:B------:R-:W3:Y:S01]  /*0020*/  LDCU.64 UR8, c[0x0][0x890] ;  /* 0x00011200ff0877ac */ /* 0x000ee20008000a00 */
[----:B------:R-:W-:Y:S02]  /*0030*/  PRMT R111, RZ, 0x7610, R111 ;  /* 0x00007610ff6f7816 */ /* 0x000fe4000000006f */
[----:B------:R-:W-:Y:S01]  /*0040*/  ELECT P3, URZ, PT ;  /* 0x0000000000ff782f */ /* 0x000fe20003860000 */
[----:B---3--:R-:W-:-:S04]  /*0050*/  UISETP.NE.U32.AND UP0, UPT, UR8, URZ, UPT ;  /* 0x000000ff0800728c */ /* 0x008fc8000bf05070 */
[----:B------:R-:W-:Y:S01]  /*0060*/  UISETP.NE.AND.EX UP0, UPT, UR9, URZ, UPT, UP0 ;  /* 0x000000ff0900728c */ /* 0x000fe2000bf05300 */
[----:B--2---:R-:W-:-:S05]  /*0070*/  SHF.R.U32.HI R112, RZ, 0x5, R101 ;  /* 0x00000005ff707819 */ /* 0x004fca0000011665 */
[----:B------:R-:W2:Y:S02]  /*0080*/  SHFL.IDX PT, R0, R112, RZ, 0x1f ;  /* 0x00001fff70007589 */ /* 0x000ea400000e0000 */
[----:B--2---:R-:W-:Y:S01]  /*0090*/  R2UR UR20, R0 ;  /* 0x00000000001472ca */ /* 0x004fe200000e0000 */
[----:B-1----:R-:W-:-:S14]  /*00a0*/  BRA.U UP0, `(.L_x_0) ;  /* 0x0000000100307547 */ /* 0x002fdc000b800000 */
[----:B------:R-:W1:Y:S02]  /*00b0*/  LDCU.64 UR4, c[0x0][0x888] ;  /* 0x00011100ff0477ac */ /* 0x000e640008000a00 */
[----:B-1----:R-:W-:-:S04]  /*00c0*/  UISETP.NE.U32.AND UP0, UPT, UR4, URZ, UPT ;  /* 0x000000ff0400728c */ /* 0x002fc8000bf05070 */
[----:B------:R-:W-:-:S09]  /*00d0*/  UISETP.NE.AND.EX UP0, UPT, UR5, URZ, UPT, UP0 ;  /* 0x000000ff0500728c */ /* 0x000fd2000bf05300 */
[----:B------:R-:W-:Y:S05]  /*00e0*/  BRA.U !UP0, `(.L_x_1) ;  /* 0x0000000108147547 */ /* 0x000fea000b800000 */
[----:B------:R-:W1:Y:S01]  /*00f0*/  LDC.64 R58, c[0x0][0x888] ;  /* 0x00022200ff3a7b82 */ /* 0x000e620000000a00 */
[----:B------:R-:W1:Y:S02]  /*0100*/  LDCU.64 UR4, c[0x0][0x358] ;  /* 0x00006b00ff0477ac */ /* 0x000e640008000a00 */
[----:B-1----:R1:W5:Y:S01]  /*0110*/  LDG.E R58, desc[UR4][R58.64] ;  /* 0x000000043a3a7981 */ /* 0x002362000c1e1900 */
[----:B------:R-:W-:Y:S01]  /*0120*/  HFMA2 R111, -RZ, RZ, 0, 5.9604644775390625e-08 ;  /* 0x00000001ff6f7431 */ /* 0x000fe200000001ff */
[----:B------:R-:W-:Y:S05]  /*0130*/  BRA `(.L_x_0) ;  /* 0x00000000000c7947 */ /* 0x000fea0003800000 */
.L_x_1:
[----:B------:R-:W1:Y:S01]  /*0140*/  LDCU UR4, c[0x0][0x880] ;  /* 0x00011000ff0477ac */ /* 0x000e620008000800 */
[----:B------:R-:W-:Y:S01]  /*0150*/  HFMA2 R111, -RZ, RZ, 0, 5.9604644775390625e-08 ;  /* 0x00000001ff6f7431 */ /* 0x000fe200000001ff */
[----:B-1----:R-:W-:-:S07]  /*0160*/  MOV R58, UR4 ;  /* 0x00000004003a7c02 */ /* 0x002fce0008000f00 */
.L_x_0:
[----:B------:R-:W2:Y:S02]  /*0170*/  LDCU.64 UR4, c[0x0][0x8b0] ;  /* 0x00011600ff0477ac */ /* 0x000ea40008000a00 */
[----:B--2---:R-:W-:-:S04]  /*0180*/  UISETP.NE.U32.AND UP0, UPT, UR4, URZ, UPT ;  /* 0x000000ff0400728c */ /* 0x004fc8000bf05070 */
[----:B------:R-:W-:-:S09]  /*0190*/  UISETP.NE.AND.EX UP0, UPT, UR5, URZ, UPT, UP0 ;  /* 0x000000ff0500728c */ /* 0x000fd2000bf05300 */
[----:B------:R-:W-:Y:S05]  /*01a0*/  BRA.U UP0, `(.L_x_2) ;  /* 0x0000000100287547 */ /* 0x000fea000b800000 */
[----:B------:R-:W2:Y:S02]  /*01b0*/  LDCU.64 UR4, c[0x0][0x8a8] ;  /* 0x00011500ff0477ac */ /* 0x000ea40008000a00 */
[----:B--2---:R-:W-:-:S04]  /*01c0*/  UISETP.NE.U32.AND UP0, UPT, UR4, URZ, UPT ;  /* 0x000000ff0400728c */ /* 0x004fc8000bf05070 */
[----:B------:R-:W-:-:S09]  /*01d0*/  UISETP.NE.AND.EX UP0, UPT, UR5, URZ, UPT, UP0 ;  /* 0x000000ff0500728c */ /* 0x000fd2000bf05300 */
[----:B------:R-:W-:Y:S05]  /*01e0*/  BRA.U !UP0, `(.L_x_3) ;  /* 0x0000000108107547 */ /* 0x000fea000b800000 */
[----:B------:R-:W2:Y:S01]  /*01f0*/  LDC.64 R2, c[0x0][0x8a8] ;  /* 0x00022a00ff027b82 */ /* 0x000ea20000000a00 */
[----:B------:R-:W2:Y:S02]  /*0200*/  LDCU.64 UR4, c[0x0][0x358] ;  /* 0x00006b00ff0477ac */ /* 0x000ea40008000a00 */
[----:B--2---:R2:W5:Y:S01]  /*0210*/  LDG.E R57, desc[UR4][R2.64] ;  /* 0x0000000402397981 */ /* 0x004562000c1e1900 */
[----:B------:R-:W-:Y:S05]  /*0220*/  BRA `(.L_x_2) ;  /* 0x0000000000087947 */ /* 0x000fea0003800000 */
.L_x_3:
[----:B------:R-:W2:Y:S02]  /*0230*/  LDCU UR4, c[0x0][0x8a0] ;  /* 0x00011400ff0477ac */ /* 0x000ea40008000800 */
[----:B--2---:R-:W-:Y:S02]  /*0240*/  MOV R57, UR4 ;  /* 0x0000000400397c02 */ /* 0x004fe40008000f00 */
.L_x_2:
[----:B------:R-:W-:Y:S01]  /*0250*/  IMAD.U32 R0, RZ, RZ, UR20 ;  /* 0x00000014ff007e24 */ /* 0x000fe2000f8e00ff */
[----:B------:R-:W-:Y:S04]  /*0260*/  BSSY.RECONVERGENT B0, `(.L_x_4) ;  /* 0x000000c000007945 */ /* 0x000fe80003800200 */
[C---:B------:R-:W-:Y:S02]  /*0270*/  ISETP.NE.OR P1, PT, R0.reuse, 0x1, !P3 ;  /* 0x000000010000780c */ /* 0x040fe40005f25670 */
[----:B------:R-:W-:-:S11]  /*0280*/  ISETP.NE.OR P0, PT, R0, 0x3, !P3 ;  /* 0x000000030000780c */ /* 0x000fd60005f05670 */
[----:B------:R-:W-:Y:S05]  /*0290*/  @P1 BRA `(.L_x_5) ;  /* 0x0000000000201947 */ /* 0x000fea0003800000 */
[----:B------:R-:W3:Y:S02]  /*02a0*/  LDCU.64 UR4, c[0x0][0x348] ;  /* 0x00006900ff0477ac */ /* 0x000ee40008000a00 */
[----:B---3--:R-:W-:Y:S02]  /*02b0*/  UIADD3 UR6, UP1, UPT, UR4, 0x80, URZ ;  /* 0x0000008004067890 */ /* 0x008fe4000ff3e0ff */
[----:B------:R-:W-:Y:S02]  /*02c0*/  UIADD3 UR4, UP0, UPT, UR4, 0x180, URZ ;  /* 0x0000018004047890 */ /* 0x000fe4000ff1e0ff */
[----:B------:R-:W-:Y:S02]  /*02d0*/  UIADD3.X UR7, UPT, UPT, URZ, UR5, URZ, UP1, !UPT ;  /* 0x00000005ff077290 */ /* 0x000fe40008ffe4ff */
[----:B------:R-:W-:-:S07]  /*02e0*/  UIADD3.X UR5, UPT, UPT, URZ, UR5, URZ, UP0, !UPT ;  /* 0x00000005ff057290 */ /* 0x000fce00087fe4ff */
[----:B------:R3:W-:Y:S02]  /*02f0*/  UTMACCTL.PF [UR6] ;  /* 0x00000000060079b9 */ /* 0x0007e40008040000 */
[----:B------:R3:W-:Y:S02]  /*0300*/  UTMACCTL.PF [UR4] ;  /* 0x00000000040079b9 */ /* 0x0007e40008040000 */
[----:B---3--:R-:W-:Y:S01]  /*0310*/  NOP ;  /* 0x0000000000007918 */ /* 0x008fe20000000000 */
.L_x_5:
[----:B------:R-:W-:Y:S05]  /*0320*/  BSYNC.RECONVERGENT B0 ;  /* 0x0000000000007941 */ /* 0x000fea0003800200 */
.L_x_4:
[----:B------:R-:W-:Y:S04]  /*0330*/  BSSY.RECONVERGENT B0, `(.L_x_6) ;  /* 0x000000a000007945 */ /* 0x000fe80003800200 */
        /* <DEDUP_REMOVED lines=9> */
.L_x_7:
[----:B------:R-:W-:Y:S05]  /*03d0*/  BSYNC.RECONVERGENT B0 ;  /* 0x0000000000007941 */ /* 0x000fea0003800200 */
.L_x_6:
[----:B------:R-:W3:Y:S01]  /*03e0*/  LDCU.64 UR4, c[0x0][0x888] ;  /* 0x00011100ff0477ac */ /* 0x000ee20008000a00 */
[----:B------:R-:W-:Y:S02]  /*03f0*/  UISETP.EQ.U32.AND UP2, UPT, UR8, URZ, UPT ;  /* 0x000000ff0800728c */ /* 0x000fe4000bf42070 */
[----:B------:R-:W-:Y:S02]  /*0400*/  UPLOP3.LUT UP3, UPT, UPT, UPT, UPT, 0x80, 0x8 ;  /* 0x000000000008789c */ /* 0x000fe40003f6f070 */
[----:B---3--:R-:W-:-:S04]  /*0410*/  UISETP.NE.U32.AND UP0, UPT, UR4, URZ, UPT ;  /* 0x000000ff0400728c */ /* 0x008fc8000bf05070 */
[----:B------:R-:W-:-:S04]  /*0420*/  UISETP.NE.AND.EX UP1, UPT, UR5, URZ, UPT, UP0 ;  /* 0x000000ff0500728c */ /* 0x000fc8000bf25300 */
[----:B------:R-:W-:-:S04]  /*0430*/  UISETP.EQ.OR.EX UP4, UPT, UR9, URZ, !UP1, UP2 ;  /* 0x000000ff0900728c */ /* 0x000fc8000cf82720 */
[----:B------:R-:W-:-:S05]  /*0440*/  UP2UR UR60, UPR, URZ, 0x10 ;  /* 0x00000010ff3c7883 */ /* 0x000fca0008000000 */
[----:B------:R-:W-:Y:S07]  /*0450*/  BRA.U !UP4, `(.L_x_8) ;  /* 0x000000010c207547 */ /* 0x000fee000b800000 */
[----:B------:R-:W-:Y:S01]  /*0460*/  UISETP.NE.U32.AND UP2, UPT, UR8, URZ, UPT ;  /* 0x000000ff0800728c */ /* 0x000fe2000bf45070 */
[----:B-----5:R-:W-:Y:S01]  /*0470*/  FSETP.NEU.AND P0, PT, R58, RZ, PT ;  /* 0x000000ff3a00720b */ /* 0x020fe20003f0d000 */
[----:B------:R-:W-:Y:S02]  /*0480*/  USEL UR4, URZ, 0xffffffff, UP1 ;  /* 0xffffffffff047887 */ /* 0x000fe40008800000 */
[----:B------:R-:W-:-:S10]  /*0490*/  UISETP.NE.AND.EX UP2, UPT, UR9, URZ, UPT, UP2 ;  /* 0x000000ff0900728c */ /* 0x000fd4000bf45320 */
[----:B------:R-:W-:Y:S01]  /*04a0*/  VOTEU.ANY UP0, P0 ;  /* 0x0000000000ff7886 */ /* 0x000fe20000000100 */
[----:B------:R-:W-:-:S04]  /*04b0*/  @!UP2 USEL UR4, URZ, 0xffffffff, UP0 ;  /* 0xffffffffff04a887 */ /* 0x000fc80008000000 */
[----:B------:R-:W-:-:S04]  /*04c0*/  ULOP3.LUT UR4, UR4, 0x1, URZ, 0xc0, !UPT ;  /* 0x0000000104047892 */ /* 0x000fc8000f8ec0ff */
[----:B------:R-:W-:-:S11]  /*04d0*/  UISETP.NE.U32.AND UP3, UPT, UR4, 0x1, UPT ;  /* 0x000000010400788c */ /* 0x000fd6000bf65070 */
.L_x_8:
[----:B--2---:R-:W2:Y:S02]  /*04e0*/  SHFL.IDX PT, R2, R112, RZ, 0x1f ;  /* 0x00001fff70027589 */ /* 0x004ea400000e0000 */
[----:B--2---:R-:W-:-:S13]  /*04f0*/  ISETP.NE.AND P0, PT, R2, RZ, PT ;  /* 0x000000ff0200720c */ /* 0x004fda0003f05270 */
[----:B------:R-:W-:Y:S05]  /*0500*/  @P0 BRA `(.L_x_9) ;  /* 0x0000000400940947 */ /* 0x000fea0003800000 */
[----:B------:R-:W-:Y:S01]  /*0510*/  ELECT P0, URZ, PT ;  /* 0x0000000000ff782f */ /* 0x000fe20003800000 */
[----:B------:R-:W-:-:S12]  /*0520*/  BSSY.RECONVERGENT B0, `(.L_x_9) ;  /* 0x0000063000007945 */ /* 0x000fd80003800200 */
[----:B------:R-:W-:Y:S05]  /*0530*/  @!P0 BRA `(.L_x_10) ;  /* 0x0000000400848947 */ /* 0x000fea0003800000 */
[----:B------:R-:W2:Y:S01]  /*0540*/  S2UR UR4, SR_CgaCtaId ;  /* 0x00000000000479c3 */ /* 0x000ea20000008800 */
[----:B------:R-:W-:Y:S01]  /*0550*/  UMOV UR5, 0x400 ;  /* 0x0000040000057882 */ /* 0x000fe20000000000 */
[----:B------:R-:W-:Y:S01]  /*0560*/  UMOV UR8, 0x1 ;  /* 0x0000000100087882 */ /* 0x000fe20000000000 */
[----:B------:R-:W-:Y:S01]  /*0570*/  UMOV UR6, 0x2 ;  /* 0x0000000200067882 */ /* 0x000fe20000000000 */
[----:B------:R-:W-:-:S04]  /*0580*/  UIADD3 UR8, UPT, UPT, -UR8, 0x100000, URZ ;  /* 0x0010000008087890 */ /* 0x000fc8000fffe1ff */
[----:B------:R-:W-:Y:S02]  /*0590*/  USHF.L.U32 UR9, UR8, 0xb, URZ ;  /* 0x0000000b08097899 */ /* 0x000fe400080006ff */
[----:B------:R-:W-:Y:S02]  /*05a0*/  USHF.L.U32 UR8, UR8, 0x1, URZ ;  /* 0x0000000108087899 */ /* 0x000fe400080006ff */
[----:B------:R-:W-:-:S04]  /*05b0*/  UIADD3 UR6, UPT, UPT, -UR6, 0x100000, URZ ;  /* 0x0010000006067890 */ /* 0x000fc8000fffe1ff */
[----:B------:R-:W-:Y:S02]  /*05c0*/  USHF.L.U32 UR7, UR6, 0xb, URZ ;  /* 0x0000000b06077899 */ /* 0x000fe400080006ff */
[----:B------:R-:W-:Y:S02]  /*05d0*/  USHF.L.U32 UR6, UR6, 0x1, URZ ;  /* 0x0000000106067899 */ /* 0x000fe400080006ff */
[----:B--2---:R-:W-:Y:S01]  /*05e0*/  ULEA UR4, UR4, UR5, 0x18 ;  /* 0x0000000504047291 */ /* 0x004fe2000f8ec0ff */
[----:B------:R-:W2:Y:S11]  /*05f0*/  FENCE.VIEW.ASYNC.S ;  /* 0x00000000000073c6 */ /* 0x000eb60000000000 */
[----:B--2---:R2:W3:Y:S01]  /*0600*/  SYNCS.EXCH.64 URZ, [UR4], UR8 ;  /* 0x0000000804ff75b2 */ /* 0x0044e20008000100 */
[----:B------:R2:W4:Y:S01]  /*0610*/  SYNCS.EXCH.64 URZ, [UR4+0x150], UR6 ;  /* 0x0001500604ff75b2 */ /* 0x0005220008000100 */
[----:B------:R2:W1:Y:S01]  /*0620*/  SYNCS.EXCH.64 URZ, [UR4+0x8], UR8 ;  /* 0x0000080804ff75b2 */ /* 0x0004620008000100 */
        /* <DEDUP_REMOVED lines=80> */
[----:B------:R2:W1:Y:S02]  /*0b30*/  SYNCS.EXCH.64 URZ, [UR4+0x298], UR6 ;  /* 0x0002980604ff75b2 */ /* 0x0004640008000100 */
[----:B--234-:R-:W-:Y:S01]  /*0b40*/  NOP ;  /* 0x0000000000007918 */ /* 0x01cfe20000000000 */
.L_x_10:
[----:B------:R-:W-:Y:S05]  /*0b50*/  BSYNC.RECONVERGENT B0 ;  /* 0x0000000000007941 */ /* 0x000fea0003800200 */
.L_x_9:
[----:B------:R-:W2:Y:S01]  /*0b60*/  SHFL.IDX PT, R2, R112, RZ, 0x1f ;  /* 0x00001fff70027589 */ /* 0x000ea200000e0000 */
[----:B------:R-:W-:Y:S01]  /*0b70*/  NOP ;  /* 0x0000000000007918 */ /* 0x000fe20000000000 */
[----:B--2---:R-:W-:-:S13]  /*0b80*/  ISETP.NE.AND P0, PT, R2, 0x1, PT ;  /* 0x000000010200780c */ /* 0x004fda0003f05270 */
[----:B------:R-:W-:Y:S05]  /*0b90*/  @P0 BRA `(.L_x_11) ;  /* 0x0000000000400947 */ /* 0x000fea0003800000 */
        /* <DEDUP_REMOVED lines=9> */
[----:B------:R-:W-:Y:S01]  /*0c30*/  USHF.L.U32 UR6, UR6, 0x1, URZ ;  /* 0x0000000106067899 */ /* 0x000fe200080006ff */
[----:B------:R-:W-:Y:S01]  /*0c40*/  ELECT P0, URZ, PT ;  /* 0x0000000000ff782f */ /* 0x000fe20003800000 */
[----:B--2---:R-:W-:Y:S01]  /*0c50*/  ULEA UR4, UR4, UR5, 0x18 ;  /* 0x0000000504047291 */ /* 0x004fe2000f8ec0ff */
[----:B------:R-:W2:Y:S11]  /*0c60*/  FENCE.VIEW.ASYNC.S ;  /* 0x00000000000073c6 */ /* 0x000eb60000000000 */
[----:B--2---:R2:W3:Y:S01]  /*0c70*/  SYNCS.EXCH.64 URZ, [UR4+0x2a0], UR8 ;  /* 0x0002a00804ff75b2 */ /* 0x0044e20008000100 */
[----:B------:R2:W4:Y:S01]  /*0c80*/  SYNCS.EXCH.64 URZ, [UR4+0x2a8], UR6 ;  /* 0x0002a80604ff75b2 */ /* 0x0005220008000100 */
[----:B------:R-:W-:Y:S01]  /*0c90*/  NOP ;  /* 0x0000000000007918 */ /* 0x000fe20000000000 */
.L_x_11:
[----:B------:R-:W1:Y:S01]  /*0ca0*/  SHFL.IDX PT, R2, R112, RZ, 0x1f ;  /* 0x00001fff70027589 */ /* 0x000e6200000e0000 */
[----:B------:R-:W-:Y:S01]  /*0cb0*/  NOP ;  /* 0x0000000000007918 */ /* 0x000fe20000000000 */
[----:B-1----:R-:W-:-:S13]  /*0cc0*/  ISETP.NE.AND P0, PT, R2, 0x3, PT ;  /* 0x000000030200780c */ /* 0x002fda0003f05270 */
[----:B------:R-:W-:Y:S05]  /*0cd0*/  @P0 BRA `(.L_x_12) ;  /* 0x0000000000300947 */ /* 0x000fea0003800000 */
[----:B--2---:R-:W1:Y:S01]  /*0ce0*/  S2UR UR4, SR_CgaCtaId ;  /* 0x00000000000479c3 */ /* 0x004e620000008800 */
[----:B------:R-:W-:Y:S01]  /*0cf0*/  UMOV UR6, 0x400 ;  /* 0x0000040000067882 */ /* 0x000fe20000000000 */
[----:B------:R-:W-:Y:S01]  /*0d00*/  UMOV UR5, 0x20 ;  /* 0x0000002000057882 */ /* 0x000fe20000000000 */
[----:B------:R-:W-:Y:S01]  /*0d10*/  ELECT P0, URZ, PT ;  /* 0x0000000000ff782f */ /* 0x000fe20003800000 */
[----:B-1----:R-:W-:Y:S02]  /*0d20*/  ULEA UR6, UR4, UR6, 0x18 ;  /* 0x0000000604067291 */ /* 0x002fe4000f8ec0ff */
[----:B------:R-:W-:-:S04]  /*0d30*/  UIADD3 UR4, UPT, UPT, -UR5, 0x100000, URZ ;  /* 0x0010000005047890 */ /* 0x000fc8000fffe1ff */
[----:B------:R-:W-:Y:S02]  /*0d40*/  USHF.L.U32 UR5, UR4, 0xb, URZ ;  /* 0x0000000b04057899 */ /* 0x000fe400080006ff */
[----:B------:R-:W-:Y:S01]  /*0d50*/  USHF.L.U32 UR4, UR4, 0x1, URZ ;  /* 0x0000000104047899 */ /* 0x000fe200080006ff */
[----:B------:R-:W1:Y:S11]  /*0d60*/  FENCE.VIEW.ASYNC.S ;  /* 0x00000000000073c6 */ /* 0x000e760000000000 */
[----:B-1----:R1:W2:Y:S01]  /*0d70*/  SYNCS.EXCH.64 URZ, [UR6+0x2b0], UR4 ;  /* 0x0002b00406ff75b2 */ /* 0x0022a20008000100 */
[----:B------:R1:W1:Y:S01]  /*0d80*/  SYNCS.EXCH.64 URZ, [UR6+0x2b8], UR4 ;  /* 0x0002b80406ff75b2 */ /* 0x0002620008000100 */
[----:B------:R-:W-:Y:S01]  /*0d90*/  NOP ;  /* 0x0000000000007918 */ /* 0x000fe20000000000 */
.L_x_12:
[----:B------:R-:W3:Y:S01]  /*0da0*/  SHFL.IDX PT, R2, R112, RZ, 0x1f ;  /* 0x00001fff70027589 */ /* 0x000ee200000e0000 */
[----:B------:R-:W-:Y:S01]  /*0db0*/  NOP ;  /* 0x0000000000007918 */ /* 0x000fe20000000000 */
[----:B---3--:R-:W-:-:S13]  /*0dc0*/  ISETP.NE.AND P0, PT, R2, 0x4, PT ;  /* 0x000000040200780c */ /* 0x008fda0003f05270 */
[----:B------:R-:W-:Y:S05]  /*0dd0*/  @P0 BRA `(.L_x_13) ;  /* 0x00000000004c0947 */ /* 0x000fea0003800000 */
[----:B-12---:R-:W1:Y:S01]  /*0de0*/  S2UR UR6, SR_CgaCtaId ;  /* 0x00000000000679c3 */ /* 0x006e620000008800 */
[----:B------:R-:W-:Y:S01]  /*0df0*/  UMOV UR4, 0x1e0 ;  /* 0x000001e000047882 */ /* 0x000fe20000000000 */
[----:B------:R-:W-:Y:S01]  /*0e00*/  UMOV UR5, 0x400 ;  /* 0x0000040000057882 */ /* 0x000fe20000000000 */
[----:B------:R-:W-:Y:S01]  /*0e10*/  USEL UR4, UR4, 0x1a0, UP3 ;  /* 0x000001a004047887 */ /* 0x000fe20009800000 */
[----:B------:R-:W-:Y:S01]  /*0e20*/  UMOV UR8, 0x1 ;  /* 0x0000000100087882 */ /* 0x000fe20000000000 */
[----:B------:R-:W-:Y:S01]  /*0e30*/  ELECT P0, URZ, PT ;  /* 0x0000000000ff782f */ /* 0x000fe20003800000 */
[----:B------:R-:W-:-:S04]  /*0e40*/  UIADD3 UR8, UPT, UPT, -UR8, 0x100000, URZ ;  /* 0x0010000008087890 */ /* 0x000fc8000fffe1ff */
[----:B------:R-:W-:Y:S02]  /*0e50*/  USHF.L.U32 UR9, UR8, 0xb, URZ ;  /* 0x0000000b08097899 */ /* 0x000fe400080006ff */
[----:B------:R-:W-:Y:S02]  /*0e60*/  USHF.L.U32 UR8, UR8, 0x1, URZ ;  /* 0x0000000108087899 */ /* 0x000fe400080006ff */
[----:B-1----:R-:W-:Y:S02]  /*0e70*/  ULEA UR6, UR6, UR5, 0x18 ;  /* 0x0000000506067291 */ /* 0x002fe4000f8ec0ff */
[----:B------:R-:W-:-:S04]  /*0e80*/  UIADD3 UR4, UPT, UPT, -UR4, 0x100000, URZ ;  /* 0x0010000004047890 */ /* 0x000fc8000fffe1ff */
[----:B------:R-:W-:Y:S02]  /*0e90*/  USHF.L.U32 UR5, UR4, 0xb, URZ ;  /* 0x0000000b04057899 */ /* 0x000fe400080006ff */
[----:B------:R-:W-:Y:S01]  /*0ea0*/  USHF.L.U32 UR4, UR4, 0x1, URZ ;  /* 0x0000000104047899 */ /* 0x000fe200080006ff */
[----:B------:R-:W1:Y:S03]  /*0eb0*/  FENCE.VIEW.ASYNC.S ;  /* 0x00000000000073c6 */ /* 0x000e660000000000 */
[----:B-1----:R3:W1:Y:S08]  /*0ec0*/  SYNCS.EXCH.64 URZ, [UR6+0x2c0], UR8 ;  /* 0x0002c00806ff75b2 */ /* 0x0026700008000100 */
[----:B------:R3:W2:Y:S01]  /*0ed0*/  SYNCS.EXCH.64 URZ, [UR6+0x2d0], UR4 ;  /* 0x0002d00406ff75b2 */ /* 0x0006a20008000100 */
[----:B------:R3:W1:Y:S01]  /*0ee0*/  SYNCS.EXCH.64 URZ, [UR6+0x2c8], UR8 ;  /* 0x0002c80806ff75b2 */ /* 0x0006620008000100 */
[----:B------:R3:W1:Y:S02]  /*0ef0*/  SYNCS.EXCH.64 URZ, [UR6+0x2d8], UR4 ;  /* 0x0002d80406ff75b2 */ /* 0x0006640008000100 */
[----:B---3--:R-:W-:Y:S01]  /*0f00*/  NOP ;  /* 0x0000000000007918 */ /* 0x008fe20000000000 */
.L_x_13:
[----:B------:R-:W3:Y:S01]  /*0f10*/  SHFL.IDX PT, R2, R112, RZ, 0x1f ;  /* 0x00001fff70027589 */ /* 0x000ee200000e0000 */
[----:B------:R-:W-:Y:S01]  /*0f20*/  NOP ;  /* 0x0000000000007918 */ /* 0x000fe20000000000 */
[----:B---3--:R-:W-:-:S13]  /*0f30*/  ISETP.NE.AND P0, PT, R2, 0x5, PT ;  /* 0x000000050200780c */ /* 0x008fda0003f05270 */
[----:B------:R-:W-:Y:S05]  /*0f40*/  @P0 BRA `(.L_x_14) ;  /* 0x0000000000580947 */ /* 0x000fea0003800000 */
[----:B-12---:R-:W1:Y:S01]  /*0f50*/  S2UR UR4, SR_CgaCtaId ;  /* 0x00000000000479c3 */ /* 0x006e620000008800 */
        /* <DEDUP_REMOVED lines=10> */
[----:B-1----:R-:W-:Y:S01]  /*1000*/  ULEA UR4, UR4, UR5, 0x18 ;  /* 0x0000000504047291 */ /* 0x002fe2000f8ec0ff */
[----:B------:R-:W1:Y:S11]  /*1010*/  FENCE.VIEW.ASYNC.S ;  /* 0x00000000000073c6 */ /* 0x000e760000000000 */
[----:B-1----:R3:W1:Y:S01]  /*1020*/  SYNCS.EXCH.64 URZ, [UR4+0x2e0], UR8 ;  /* 0x0002e00804ff75b2 */ /* 0x0026620008000100 */
[----:B------:R3:W2:Y:S01]  /*1030*/  SYNCS.EXCH.64 URZ, [UR4+0x300], UR6 ;  /* 0x0003000604ff75b2 */ /* 0x0006a20008000100 */
[----:B------:R3:W1:Y:S01]  /*1040*/  SYNCS.EXCH.64 URZ, [UR4+0x2e8], UR8 ;  /* 0x0002e80804ff75b2 */ /* 0x0006620008000100 */
[----:B------:R3:W1:Y:S01]  /*1050*/  SYNCS.EXCH.64 URZ, [UR4+0x308], UR6 ;  /* 0x0003080604ff75b2 */ /* 0x0006620008000100 */
[----:B------:R3:W1:Y:S01]  /*1060*/  SYNCS.EXCH.64 URZ, [UR4+0x2f0], UR8 ;  /* 0x0002f00804ff75b2 */ /* 0x0006620008000100 */
[----:B------:R3:W1:Y:S01]  /*1070*/  SYNCS.EXCH.64 URZ, [UR4+0x310], UR6 ;  /* 0x0003100604ff75b2 */ /* 0x0006620008000100 */
[----:B------:R3:W1:Y:S01]  /*1080*/  SYNCS.EXCH.64 URZ, [UR4+0x2f8], UR8 ;  /* 0x0002f80804ff75b2 */ /* 0x0006620008000100 */
[----:B------:R3:W1:Y:S02]  /*1090*/  SYNCS.EXCH.64 URZ, [UR4+0x318], UR6 ;  /* 0x0003180604ff75b2 */ /* 0x0006640008000100 */
[----:B---3--:R-:W-:Y:S01]  /*10a0*/  NOP ;  /* 0x0000000000007918 */ /* 0x008fe20000000000 */
.L_x_14:
[----:B------:R-:W3:Y:S01]  /*10b0*/  SHFL.IDX PT, R2, R112, RZ, 0x1f ;  /* 0x00001fff70027589 */ /* 0x000ee200000e0000 */
[----:B------:R-:W1:Y:S01]  /*10c0*/  S2UR UR61, SR_CgaCtaId ;  /* 0x00000000003d79c3 */ /* 0x000e620000008800 */
[----:B------:R-:W-:Y:S01]  /*10d0*/  NOP ;  /* 0x0000000000007918 */ /* 0x000fe20000000000 */
[----:B---3--:R-:W-:-:S13]  /*10e0*/  ISETP.NE.AND P0, PT, R2, 0x3, PT ;  /* 0x000000030200780c */ /* 0x008fda0003f05270 */
[----:B-1----:R-:W-:Y:S05]  /*10f0*/  @P0 BRA `(.L_x_15) ;  /* 0x0000000000340947 */ /* 0x002fea0003800000 */
[----:B--2---:R-:W-:Y:S01]  /*1100*/  UMOV UR4, 0x400 ;  /* 0x0000040000047882 */ /* 0x004fe20000000000 */
[----:B------:R-:W-:Y:S01]  /*1110*/  UMOV UR6, 0x20 ;  /* 0x0000002000067882 */ /* 0x000fe20000000000 */
[----:B------:R-:W-:Y:S02]  /*1120*/  ULEA UR4, UR61, UR4, 0x18 ;  /* 0x000000043d047291 */ /* 0x000fe4000f8ec0ff */
[----:B------:R-:W-:-:S04]  /*1130*/  UIADD3 UR6, UPT, UPT, -UR6, 0x100000, URZ ;  /* 0x0010000006067890 */ /* 0x000fc8000fffe1ff */
[----:B------:R-:W-:Y:S02]  /*1140*/  USHF.L.U32 UR7, UR6, 0xb, URZ ;  /* 0x0000000b06077899 */ /* 0x000fe400080006ff */
[----:B------:R-:W-:Y:S01]  /*1150*/  USHF.L.U32 UR6, UR6, 0x1, URZ ;  /* 0x0000000106067899 */ /* 0x000fe200080006ff */
[----:B------:R-:W-:Y:S01]  /*1160*/  ELECT P0, URZ, PT ;  /* 0x0000000000ff782f */ /* 0x000fe20003800000 */
[----:B------:R-:W1:Y:S10]  /*1170*/  FENCE.VIEW.ASYNC.S ;  /* 0x00000000000073c6 */ /* 0x000e740000000000 */
[----:B-1----:R1:W3:Y:S01]  /*1180*/  SYNCS.EXCH.64 URZ, [UR4+0x320], UR6 ;  /* 0x0003200604ff75b2 */ /* 0x0022e20008000100 */
[----:B------:R1:W2:Y:S01]  /*1190*/  SYNCS.EXCH.64 URZ, [UR4+0x330], UR6 ;  /* 0x0003300604ff75b2 */ /* 0x0002a20008000100 */
[----:B------:R1:W1:Y:S01]  /*11a0*/  SYNCS.EXCH.64 URZ, [UR4+0x328], UR6 ;  /* 0x0003280604ff75b2 */ /* 0x0002620008000100 */
[----:B------:R1:W1:Y:S01]  /*11b0*/  SYNCS.EXCH.64 URZ, [UR4+0x338], UR6 ;  /* 0x0003380604ff75b2 */ /* 0x0002620008000100 */
[----:B------:R-:W-:Y:S01]  /*11c0*/  NOP ;  /* 0x0000000000007918 */ /* 0x000fe20000000000 */
.L_x_15:
[----:B-12---:R-:W1:Y:S01]  /*11d0*/  LDCU UR4, c[0x0][0x36c] ;  /* 0x00006d80ff0477ac */ /* 0x006e620008000800 */
[----:B------:R-:W-:Y:S01]  /*11e0*/  ISETP.NE.OR P3, PT, R0, 0x2, !P3 ;  /* 0x000000020000780c */ /* 0x000fe20005f65670 */
[----:B------:R-:W-:Y:S01]  /*11f0*/  NOP ;  /* 0x0000000000007918 */ /* 0x000fe20000000000 */
[----:B------:R-:W-:Y:S01]  /*1200*/  LOP3.LUT R0, R101, 0x1f, RZ, 0xc0, !PT ;  /* 0x0000001f65007812 */ /* 0x000fe200078ec0ff */
[----:B------:R-:W-:Y:S02]  /*1210*/  UISETP.NE.AND UP4, UPT, UR20, 0x2, UPT ;  /* 0x000000021400788c */ /* 0x000fe4000bf85270 */
[----:B------:R-:W-:Y:S02]  /*1220*/  UISETP.NE.AND UP5, UPT, UR20, URZ, UPT ;  /* 0x000000ff1400728c */ /* 0x000fe4000bfa5270 */
[----:B-1----:R-:W-:-:S09]  /*1230*/  UISETP.EQ.U32.AND UP6, UPT, UR4, 0x1, UPT ;  /* 0x000000010400788c */ /* 0x002fd2000bfc2070 */
[----:B------:R-:W-:Y:S05]  /*1240*/  BRA.U !UP6, `(.L_x_16) ;  /* 0x000000010e087547 */ /* 0x000fea000b800000 */
[----:B---34-:R-:W-:Y:S01]  /*1250*/  UCGABAR_ARV ;  /* 0x00000000000079c7 */ /* 0x018fe20008000000 */
[----:B------:R-:W-:Y:S05]  /*1260*/  BRA `(.L_x_17) ;  /* 0x0000000000047947 */ /* 0x000fea0003800000 */
.L_x_16:
[----:B---34-:R-:W-:Y:S01]  /*1270*/  NOP ;  /* 0x0000000000007918 */ /* 0x018fe20000000000 */
.L_x_17:
[----:B------:R-:W1:Y:S01]  /*1280*/  S2UR UR46, SR_CTAID.X ;  /* 0x00000000002e79c3 */ /* 0x000e620000002500 */
[----:B------:R-:W-:-:S05]  /*1290*/  CS2R.32 R3, SR_CgaSize ;  /* 0x0000000000037805 */ /* 0x000fca0000008a00 */
[----:B------:R-:W-:-:S05]  /*12a0*/  IMAD R3, R3, -0xa0, RZ ;  /* 0xffffff6003037824 */ /* 0x000fca00078e02ff */
[----:B------:R-:W-:-:S14]  /*12b0*/  R2UR UR5, R3 ;  /* 0x00000000030572ca */ /* 0x000fdc00000e0000 */
[----:B------:R-:W2:Y:S01]  /*12c0*/  LDCU UR5, c[0x0][UR5+0x2b0] ;  /* 0x00005600050577ac */ /* 0x000ea20008000800 */
[----:B------:R-:W-:-:S05]  /*12d0*/  CS2R.32 R3, SR_CgaSize ;  /* 0x0000000000037805 */ /* 0x000fca0000008a00 */
[----:B------:R-:W-:-:S05]  /*12e0*/  IMAD R3, R3, -0xa0, RZ ;  /* 0xffffff6003037824 */ /* 0x000fca00078e02ff */
[----:B------:R-:W-:-:S14]  /*12f0*/  R2UR UR4, R3 ;  /* 0x00000000030472ca */ /* 0x000fdc00000e0000 */
[----:B------:R-:W3:Y:S01]  /*1300*/  LDCU UR4, c[0x0][UR4+0x2b4] ;  /* 0x00005680040477ac */ /* 0x000ee20008000800 */
[----:B------:R-:W4:Y:S01]  /*1310*/  S2UR UR45, SR_CTAID.Y ;  /* 0x00000000002d79c3 */ /* 0x000f220000002600 */
[----:B------:R-:W-:-:S05]  /*1320*/  CS2R.32 R3, SR_CgaSize ;  /* 0x0000000000037805 */ /* 0x000fca0000008a00 */
[----:B------:R-:W-:-:S05]  /*1330*/  IMAD R3, R3, -0xa0, RZ ;  /* 0xffffff6003037824 */ /* 0x000fca00078e02ff */
[----:B------:R-:W-:-:S14]  /*1340*/  R2UR UR58, R3 ;  /* 0x00000000033a72ca */ /* 0x000fdc00000e0000 */
[----:B------:R-:W3:Y:S01]  /*1350*/  LDCU UR58, c[0x0][UR58+0x2a0] ;  /* 0x000054003a3a77ac */ /* 0x000ee20008000800 */
[----:B------:R-:W-:-:S05]  /*1360*/  CS2R.32 R3, SR_CgaSize ;  /* 0x0000000000037805 */ /* 0x000fca0000008a00 */
[----:B------:R-:W-:-:S05]  /*1370*/  IMAD R3, R3, -0xa0, RZ ;  /* 0xffffff6003037824 */ /* 0x000fca00078e02ff */
[----:B------:R-:W-:-:S14]  /*1380*/  R2UR UR55, R3 ;  /* 0x00000000033772ca */ /* 0x000fdc00000e0000 */
[----:B------:R-:W3:Y:S01]  /*1390*/  LDCU UR55, c[0x0][UR55+0x2a4] ;  /* 0x00005480373777ac */ /* 0x000ee20008000800 */
[----:B------:R-:W3:Y:S01]  /*13a0*/  LDCU UR21, c[0x0][0xb24] ;  /* 0x00016480ff1577ac */ /* 0x000ee20008000800 */
[----:B------:R-:W3:Y:S01]  /*13b0*/  LDCU UR42, c[0x0][0xb24] ;  /* 0x00016480ff2a77ac */ /* 0x000ee20008000800 */
[----:B-1----:R-:W-:Y:S01]  /*13c0*/  I2FP.F32.U32 R3, UR46 ;  /* 0x0000002e00037c45 */ /* 0x002fe20008201000 */
[----:B------:R-:W1:Y:S04]  /*13d0*/  LDCU UR23, c[0x0][0xb30] ;  /* 0x00016600ff1777ac */ /* 0x000e680008000800 */
[----:B--2---:R-:W-:Y:S01]  /*13e0*/  FMUL R3, R3, UR5 ;  /* 0x0000000503037c20 */ /* 0x004fe20008400000 */
[----:B----4-:R-:W-:-:S05]  /*13f0*/  I2FP.F32.U32 R2, UR45 ;  /* 0x0000002d00027c45 */ /* 0x010fca0008201000 */
[----:B------:R-:W2:Y:S01]  /*1400*/  F2I.U32.TRUNC.NTZ R3, R3 ;  /* 0x0000000300037305 */ /* 0x000ea2000020f000 */
[----:B---3--:R-:W-:Y:S01]  /*1410*/  FMUL R2, R2, UR4 ;  /* 0x0000000402027c20 */ /* 0x008fe20008400000 */
[----:B------:R-:W-:-:S04]  /*1420*/  ULOP3.LUT UR4, UR61, 0x1, URZ, 0xc0, !UPT ;  /* 0x000000013d047892 */ /* 0x000fc8000f8ec0ff */
[----:B------:R-:W-:Y:S02]  /*1430*/  UISETP.NE.U32.AND UP0, UPT, UR4, 0x1, UPT ;  /* 0x000000010400788c */ /* 0x000fe4000bf05070 */
[----:B------:R-:W3:Y:S02]  /*1440*/  F2I.U32.TRUNC.NTZ R2, R2 ;  /* 0x0000000200027305 */ /* 0x000ee4000020f000 */
[----:B------:R-:W-:Y:S01]  /*1450*/  USEL UR4, URZ, 0x600, UP0 ;  /* 0x00000600ff047887 */ /* 0x000fe20008000000 */
[----:B--2---:R-:W-:Y:S02]  /*1460*/  R2UR UR5, R3 ;  /* 0x00000000030572ca */ /* 0x004fe400000e0000 */
[----:B---3--:R-:W-:Y:S02]  /*1470*/  R2UR UR7, R2 ;  /* 0x00000000020772ca */ /* 0x008fe400000e0000 */
[----:B------:R-:W-:-:S09]  /*1480*/  PRMT R2, RZ, 0x7610, R2 ;  /* 0x00007610ff027816 */ /* 0x000fd20000000002 */
[----:B------:R-:W-:-:S04]  /*1490*/  UIADD3 UR6, UPT, UPT, -UR5, URZ, URZ ;  /* 0x000000ff05067290 */ /* 0x000fc8000fffe1ff */
[----:B------:R-:W-:Y:S02]  /*14a0*/  UIMAD UR58, UR58, UR6, UR46 ;  /* 0x000000063a3a72a4 */ /* 0x000fe4000f8e022e */
[----:B------:R-:W-:-:S04]  /*14b0*/  UIADD3 UR5, UPT, UPT, -UR7, URZ, URZ ;  /* 0x000000ff07057290 */ /* 0x000fc8000fffe1ff */
[----:B------:R-:W-:Y:S01]  /*14c0*/  UIMAD UR55, UR55, UR5, UR45 ;  /* 0x00000005373772a4 */ /* 0x000fe2000f8e022d */
[----:B-1----:R-:W-:Y:S11]  /*14d0*/  BRA.U UP5, `(.L_x_18) ;  /* 0x0000000105247547 */ /* 0x002ff6000b800000 */
[----:B------:R-:W-:-:S04]  /*14e0*/  UISETP.NE.AND UP0, UPT, UR55, URZ, UPT ;  /* 0x000000ff3700728c */ /* 0x000fc8000bf05270 */
[----:B------:R-:W-:-:S04]  /*14f0*/  UISETP.EQ.OR UP0, UPT, UR58, URZ, !UP0 ;  /* 0x000000ff3a00728c */ /* 0x000fc8000c702670 */
[----:B------:R-:W-:Y:S02]  /*1500*/  USEL UR6, URZ, 0x1, !UP0 ;  /* 0x00000001ff067887 */ /* 0x000fe4000c000000 */
[----:B------:R-:W-:-:S04]  /*1510*/  UISETP.NE.AND UP0, UPT, UR55, URZ, UPT ;  /* 0x000000ff3700728c */ /* 0x000fc8000bf05270 */
[----:B------:R-:W-:Y:S02]  /*1520*/  USEL UR5, URZ, 0x2, UP0 ;  /* 0x00000002ff057887 */ /* 0x000fe40008000000 */
[----:B------:R-:W-:-:S04]  /*1530*/  UISETP.NE.AND UP0, UPT, UR58, 0x1, UPT ;  /* 0x000000013a00788c */ /* 0x000fc8000bf05270 */
[----:B------:R-:W-:-:S04]  /*1540*/  USEL UR5, UR5, 0x2, UP0 ;  /* 0x0000000205057887 */ /* 0x000fc80008000000 */
[----:B------:R-:W-:-:S06]  /*1550*/  UIADD3 UR5, UPT, UPT, UR6, UR5, URZ ;  /* 0x0000000506057290 */ /* 0x000fcc000fffe0ff */
[----:B------:R-:W-:-:S07]  /*1560*/  MOV R2, UR5 ;  /* 0x0000000500027c02 */ /* 0x000fce0008000f00 */
.L_x_18:
[----:B------:R-:W1:Y:S01]  /*1570*/  S2UR UR36, SR_CTAID.Z ;  /* 0x00000000002479c3 */ /* 0x000e620000002700 */
[----:B------:R-:W-:-:S09]  /*1580*/  UISETP.GE.AND UP0, UPT, UR21, 0x1, UPT ;  /* 0x000000011500788c */ /* 0x000fd2000bf06270 */
[----:B------:R-:W-:Y:S05]  /*1590*/  BRA.U !UP0, `(.L_x_19) ;  /* 0x0000000108d07547 */ /* 0x000fea000b800000 */
[----:B------:R-:W2:Y:S01]  /*15a0*/  LDCU.128 UR12, c[0x0][0xb10] ;  /* 0x00016200ff0c77ac */ /* 0x000ea20008000c00 */
[----:B------:R-:W3:Y:S01]  /*15b0*/  LDCU UR22, c[0x0][0xb0c] ;  /* 0x00016180ff1677ac */ /* 0x000ee20008000800 */
[----:B------:R-:W4:Y:S01]  /*15c0*/  LDCU UR7, c[0x0][0x370] ;  /* 0x00006e00ff0777ac */ /* 0x000f220008000800 */
[----:B------:R-:W1:Y:S01]  /*15d0*/  LDCU UR8, c[0x0][0x374] ;  /* 0x00006e80ff0877ac */ /* 0x000e620008000800 */
[----:B------:R-:W1:Y:S01]  /*15e0*/  LDCU UR9, c[0x0][0xb20] ;  /* 0x00016400ff0977ac */ /* 0x000e620008000800 */
[----:B--2---:R-:W-:Y:S02]  /*15f0*/  UIMAD.WIDE.U32 UR10, UR46, UR12, URZ ;  /* 0x0000000c2e0a72a5 */ /* 0x004fe4000f8e00ff */
[----:B---3--:R-:W-:Y:S02]  /*1600*/  UISETP.NE.AND UP0, UPT, UR22, 0x1, UPT ;  /* 0x000000011600788c */ /* 0x008fe4000bf05270 */
[----:B------:R-:W-:Y:S02]  /*1610*/  UIMAD.WIDE.U32 UR16, UR45, UR15, URZ ;  /* 0x0000000f2d1072a5 */ /* 0x000fe4000f8e00ff */
[----:B----4-:R-:W-:Y:S01]  /*1620*/  UIMAD.WIDE.U32 UR18, UR7, UR12, URZ ;  /* 0x0000000c071272a5 */ /* 0x010fe2000f8e00ff */
[----:B------:R-:W-:Y:S01]  /*1630*/  UMOV UR10, UR11 ;  /* 0x0000000b000a7c82 */ /* 0x000fe20008000000 */
[----:B------:R-:W-:-:S02]  /*1640*/  UISETP.NE.AND UP2, UPT, UR21, 0x1, UPT ;  /* 0x000000011500788c */ /* 0x000fc4000bf45270 */
[----:B------:R-:W-:Y:S01]  /*1650*/  USHF.R.U32.HI UR6, URZ, UR13, UR10 ;  /* 0x0000000dff067299 */ /* 0x000fe2000801160a */
[----:B------:R-:W2:Y:S02]  /*1660*/  LDCU.64 UR10, c[0x0][0xb28] ;  /* 0x00016500ff0a77ac */ /* 0x000ea40008000a00 */
[----:B------:R-:W-:Y:S01]  /*1670*/  UMOV UR18, UR19 ;  /* 0x0000001300127c82 */ /* 0x000fe20008000000 */
[----:B------:R-:W-:Y:S02]  /*1680*/  USEL UR6, UR46, UR6, !UP0 ;  /* 0x000000062e067287 */ /* 0x000fe4000c000000 */
[----:B------:R-:W-:Y:S02]  /*1690*/  @UP0 USHF.R.U32.HI UR7, URZ, UR13, UR18 ;  /* 0x0000000dff070299 */ /* 0x000fe40008011612 */
[----:B------:R-:W-:Y:S02]  /*16a0*/  UISETP.NE.AND UP0, UPT, UR14, 0x1, UPT ;  /* 0x000000010e00788c */ /* 0x000fe4000bf05270 */
[----:B-1----:R-:W-:Y:S01]  /*16b0*/  UIMAD.WIDE.U32 UR12, UR8, UR15, URZ ;  /* 0x0000000f080c72a5 */ /* 0x002fe2000f8e00ff */
[----:B------:R-:W-:-:S02]  /*16c0*/  UMOV UR5, UR17 ;  /* 0x0000001100057c82 */ /* 0x000fc40008000000 */
[----:B------:R-:W-:-:S04]  /*16d0*/  USHF.R.U32.HI UR5, URZ, UR9, UR5 ;  /* 0x00000009ff057299 */ /* 0x000fc80008011605 */
[----:B------:R-:W-:Y:S01]  /*16e0*/  UMOV UR12, UR13 ;  /* 0x0000000d000c7c82 */ /* 0x000fe20008000000 */
[----:B--2---:R-:W-:Y:S02]  /*16f0*/  UIMAD.WIDE.U32 UR16, UR7, UR10, URZ ;  /* 0x0000000a071072a5 */ /* 0x004fe4000f8e00ff */
[----:B------:R-:W-:Y:S02]  /*1700*/  @UP0 USHF.R.U32.HI UR8, URZ, UR9, UR12 ;  /* 0x00000009ff080299 */ /* 0x000fe4000801160c */
[----:B------:R-:W-:Y:S02]  /*1710*/  USEL UR5, UR45, UR5, !UP0 ;  /* 0x000000052d057287 */ /* 0x000fe4000c000000 */
[----:B------:R-:W-:Y:S01]  /*1720*/  UIMAD.WIDE.U32 UR12, UR8, UR10, URZ ;  /* 0x0000000a080c72a5 */ /* 0x000fe2000f8e00ff */
[----:B------:R-:W-:Y:S02]  /*1730*/  UMOV UR16, UR17 ;  /* 0x0000001100107c82 */ /* 0x000fe40008000000 */
[----:B------:R-:W-:-:S04]  /*1740*/  @UP2 USHF.R.U32.HI UR7, URZ, UR11, UR16 ;  /* 0x0000000bff072299 */ /* 0x000fc80008011610 */
[----:B------:R-:W-:Y:S01]  /*1750*/  UMOV UR12, UR13 ;  /* 0x0000000d000c7c82 */ /* 0x000fe20008000000 */
[----:B------:R-:W-:Y:S02]  /*1760*/  UIMAD UR9, UR7, UR21, URZ ;  /* 0x00000015070972a4 */ /* 0x000fe4000f8e02ff */
[----:B------:R-:W-:Y:S02]  /*1770*/  @UP2 USHF.R.U32.HI UR8, URZ, UR11, UR12 ;  /* 0x0000000bff082299 */ /* 0x000fe4000801160c */
[----:B------:R-:W-:Y:S02]  /*1780*/  UIMAD.WIDE.U32 UR12, UR5, UR10, URZ ;  /* 0x0000000a050c72a5 */ /* 0x000fe4000f8e00ff */
[----:B------:R-:W-:Y:S02]  /*1790*/  UIMAD UR8, UR8, UR21, URZ ;  /* 0x00000015080872a4 */ /* 0x000fe4000f8e02ff */
[----:B------:R-:W-:Y:S02]  /*17a0*/  UIADD3 UR12, UPT, UPT, -UR6, URZ, URZ ;  /* 0x000000ff060c7290 */ /* 0x000fe4000fffe1ff */
[----:B------:R-:W-:-:S02]  /*17b0*/  UISETP.GE.AND UP0, UPT, UR5, UR8, UPT ;  /* 0x000000080500728c */ /* 0x000fc4000bf06270 */
[----:B------:R-:W-:Y:S02]  /*17c0*/  UIMAD UR46, UR22, UR12, UR46 ;  /* 0x0000000c162e72a4 */ /* 0x000fe4000f8e022e */
[----:B------:R-:W-:Y:S02]  /*17d0*/  UISETP.GE.OR UP0, UPT, UR6, UR9, UP0 ;  /* 0x000000090600728c */ /* 0x000fe40008706670 */
[----:B------:R-:W-:-:S03]  /*17e0*/  UIMAD.WIDE.U32 UR8, UR6, UR10, URZ ;  /* 0x0000000a060872a5 */ /* 0x000fc6000f8e00ff */
[----:B------:R-:W-:Y:S02]  /*17f0*/  UMOV UR10, UR13 ;  /* 0x0000000d000a7c82 */ /* 0x000fe40008000000 */
[----:B------:R-:W-:-:S04]  /*1800*/  USHF.R.U32.HI UR10, URZ, UR11, UR10 ;  /* 0x0000000bff0a7299 */ /* 0x000fc8000801160a */
[----:B------:R-:W-:Y:S02]  /*1810*/  USEL UR8, UR5, UR10, !UP2 ;  /* 0x0000000a05087287 */ /* 0x000fe4000d000000 */
[----:B------:R-:W-:Y:S02]  /*1820*/  @!UP0 USHF.R.U32.HI UR9, URZ, UR11, UR9 ;  /* 0x0000000bff098299 */ /* 0x000fe40008011609 */
[----:B------:R-:W-:Y:S02]  /*1830*/  UIADD3 UR10, UPT, UPT, -UR8, URZ, URZ ;  /* 0x000000ff080a7290 */ /* 0x000fe4000fffe1ff */
[----:B------:R-:W-:Y:S02]  /*1840*/  @!UP0 USEL UR9, UR6, UR9, !UP2 ;  /* 0x0000000906098287 */ /* 0x000fe4000d000000 */
[----:B------:R-:W-:Y:S02]  /*1850*/  UIMAD UR10, UR21, UR10, UR5 ;  /* 0x0000000a150a72a4 */ /* 0x000fe4000f8e0205 */
[----:B------:R-:W-:-:S02]  /*1860*/  UIADD3 UR11, UPT, UPT, -UR5, URZ, URZ ;  /* 0x000000ff050b7290 */ /* 0x000fc4000fffe1ff */
[----:B------:R-:W-:Y:S02]  /*1870*/  @!UP0 UIMAD UR7, UR10, UR7, UR9 ;  /* 0x000000070a0782a4 */ /* 0x000fe4000f8e0209 */
[----:B------:R-:W-:Y:S02]  /*1880*/  @!UP0 UIADD3 UR8, UPT, UPT, UR8, -UR9, URZ ;  /* 0x8000000908088290 */ /* 0x000fe4000fffe0ff */
[----:B------:R-:W-:Y:S02]  /*1890*/  UIMAD UR11, UR14, UR11, UR45 ;  /* 0x0000000b0e0b72a4 */ /* 0x000fe4000f8e022d */
[----:B------:R-:W-:-:S03]  /*18a0*/  @!UP0 UIMAD UR5, UR8, UR21, UR6 ;  /* 0x00000015080582a4 */ /* 0x000fc6000f8e0206 */
[----:B------:R-:W-:Y:S01]  /*18b0*/  @!UP0 UMOV UR6, UR7 ;  /* 0x0000000700068c82 */ /* 0x000fe20008000000 */
[----:B------:R-:W-:Y:S02]  /*18c0*/  UIMAD UR45, UR5, UR14, UR11 ;  /* 0x0000000e052d72a4 */ /* 0x000fe4000f8e020b */
[----:B------:R-:W-:-:S12]  /*18d0*/  UIMAD UR46, UR6, UR22, UR46 ;  /* 0x00000016062e72a4 */ /* 0x000fd8000f8e022e */
.L_x_19:
[----:B------:R-:W-:-:S09]  /*18e0*/  UISETP.NE.AND UP0, UPT, UR23, 0x1, UPT ;  /* 0x000000011700788c */ /* 0x000fd2000bf05270 */
[----:B------:R-:W-:Y:S05]  /*18f0*/  BRA.U UP0, `(.L_x_20) ;  /* 0x0000000100447547 */ /* 0x000fea000b800000 */
[----:B------:R-:W2:Y:S01]  /*1900*/  LDCU.128 UR8, c[0x0][0xb10] ;  /* 0x00016200ff0877ac */ /* 0x000ea20008000c00 */
[----:B------:R-:W3:Y:S01]  /*1910*/  LDCU UR14, c[0x0][0xb0c] ;  /* 0x00016180ff0e77ac */ /* 0x000ee20008000800 */
[----:B------:R-:W4:Y:S01]  /*1920*/  LDCU UR15, c[0x0][0xb20] ;  /* 0x00016400ff0f77ac */ /* 0x000f220008000800 */
[----:B--2---:R-:W-:Y:S02]  /*1930*/  UIMAD.WIDE.U32 UR6, UR46, UR8, URZ ;  /* 0x000000082e0672a5 */ /* 0x004fe4000f8e00ff */
[----:B------:R-:W-:Y:S02]  /*1940*/  UIMAD.WIDE.U32 UR12, UR45, UR11, URZ ;  /* 0x0000000b2d0c72a5 */ /* 0x000fe4000f8e00ff */
[----:B---3--:R-:W-:-:S03]  /*1950*/  UISETP.NE.AND UP0, UPT, UR14, 0x1, UPT ;  /* 0x000000010e00788c */ /* 0x008fc6000bf05270 */
[----:B------:R-:W-:Y:S02]  /*1960*/  UMOV UR6, UR7 ;  /* 0x0000000700067c82 */ /* 0x000fe40008000000 */
[----:B------:R-:W-:Y:S01]  /*1970*/  USHF.R.U32.HI UR6, URZ, UR9, UR6 ;  /* 0x00000009ff067299 */ /* 0x000fe20008011606 */
[----:B------:R-:W-:-:S03]  /*1980*/  UMOV UR5, UR13 ;  /* 0x0000000d00057c82 */ /* 0x000fc60008000000 */
[----:B------:R-:W-:Y:S02]  /*1990*/  USEL UR6, UR46, UR6, !UP0 ;  /* 0x000000062e067287 */ /* 0x000fe4000c000000 */
[----:B------:R-:W-:Y:S02]  /*19a0*/  UISETP.NE.AND UP0, UPT, UR10, 0x1, UPT ;  /* 0x000000010a00788c */ /* 0x000fe4000bf05270 */
[----:B----4-:R-:W-:-:S04]  /*19b0*/  USHF.R.U32.HI UR5, URZ, UR15, UR5 ;  /* 0x0000000fff057299 */ /* 0x010fc80008011605 */
[----:B------:R-:W-:-:S04]  /*19c0*/  USEL UR5, UR45, UR5, !UP0 ;  /* 0x000000052d057287 */ /* 0x000fc8000c000000 */
[----:B------:R-:W-:Y:S02]  /*19d0*/  UIADD3 UR7, UPT, UPT, UR6, -UR5, URZ ;  /* 0x8000000506077290 */ /* 0x000fe4000fffe0ff */
[----:B------:R-:W-:Y:S02]  /*19e0*/  UIADD3 UR5, UPT, UPT, -UR6, UR5, URZ ;  /* 0x0000000506057290 */ /* 0x000fe4000fffe1ff */
[----:B------:R-:W-:Y:S02]  /*19f0*/  UIMAD UR45, UR7, UR10, UR45 ;  /* 0x0000000a072d72a4 */ /* 0x000fe4000f8e022d */
[----:B------:R-:W-:-:S12]  /*1a00*/  UIMAD UR46, UR5, UR14, UR46 ;  /* 0x0000000e052e72a4 */ /* 0x000fd8000f8e022e */
.L_x_20:
[----:B------:R-:W-:Y:S01]  /*1a10*/  UISETP.NE.AND UP0, UPT, UR20, 0x2, UPT ;  /* 0x000000021400788c */ /* 0x000fe2000bf05270 */
[----:B------:R-:W-:Y:S09]  /*1a20*/  BRA.U !UP6, `(.L_x_21) ;  /* 0x000000010e0c7547 */ /* 0x000ff2000b800000 */
[----:B------:R-:W-:Y:S01]  /*1a30*/  UCGABAR_WAIT ;  /* 0x0000000000007dc7 */ /* 0x000fe20008000000 */
[----:B------:R-:W-:Y:S01]  /*1a40*/  CCTL.IVALL ;  /* 0x00000000ff00798f */ /* 0x000fe20002000000 */
[----:B------:R-:W-:Y:S05]  /*1a50*/  BRA `(.L_x_22) ;  /* 0x0000000000047947 */ /* 0x000fea0003800000 */
.L_x_21:
[----:B------:R-:W-:Y:S06]  /*1a60*/  BAR.SYNC.DEFER_BLOCKING 0x0 ;  /* 0x0000000000007b1d */ /* 0x000fec0000010000 */
.L_x_22:
[----:B------:R-:W-:Y:S05]  /*1a70*/  BRA.U UP0, `(.L_x_23) ;  /* 0x0000002900087547 */ /* 0x000fea000b800000 */
[----:B------:R-:W2:Y:S01]  /*1a80*/  LDCU UR7, c[0x0][0x38c] ;  /* 0x00007180ff0777ac */ /* 0x000ea20008000800 */
[----:B------:R-:W-:Y:S01]  /*1a90*/  PLOP3.LUT P1, PT, PT, PT, UP3, 0x80, 0x8 ;  /* 0x000000000008781c */ /* 0x000fe20003f2f038 */
[----:B------:R-:W-:Y:S01]  /*1aa0*/  IMAD.MOV.U32 R12, RZ, RZ, 0x1 ;  /* 0x00000001ff0c7424 */ /* 0x000fe200078e00ff */
[----:B------:R-:W-:Y:S01]  /*1ab0*/  ISETP.EQ.OR P2, PT, R0, RZ, P3 ;  /* 0x000000ff0000720c */ /* 0x000fe20001f42670 */
[----:B------:R-:W-:Y:S01]  /*1ac0*/  UMOV UR8, 0x400 ;  /* 0x0000040000087882 */ /* 0x000fe20000000000 */
[----:B------:R-:W-:Y:S01]  /*1ad0*/  UISETP.NE.AND UP1, UPT, UR20, URZ, UPT ;  /* 0x000000ff1400728c */ /* 0x000fe2000bf25270 */
[----:B------:R-:W-:Y:S01]  /*1ae0*/  PLOP3.LUT P1, PT, P1, PT, PT, 0x8, 0x80 ;  /* 0x000000000080781c */ /* 0x000fe20000f2e170 */
[----:B------:R-:W-:Y:S01]  /*1af0*/  USEL UR26, URZ, 0x1, UP4 ;  /* 0x00000001ff1a7887 */ /* 0x000fe2000a000000 */
[----:B------:R-:W-:Y:S01]  /*1b00*/  CS2R R10, SRZ ;  /* 0x00000000000a7805 */ /* 0x000fe2000001ff00 */
[----:B------:R-:W-:Y:S01]  /*1b10*/  IMAD.MOV.U32 R9, RZ, RZ, RZ ;  /* 0x000000ffff097224 */ /* 0x000fe200078e00ff */
[----:B------:R-:W3:Y:S01]  /*1b20*/  LDCU UR40, c[0x0][0x370] ;  /* 0x00006e00ff2877ac */ /* 0x000ee20008000800 */
[----:B------:R-:W-:Y:S01]  /*1b30*/  IMAD.MOV.U32 R8, RZ, RZ, 0x1 ;  /* 0x00000001ff087424 */ /* 0x000fe200078e00ff */
[----:B------:R-:W4:Y:S01]  /*1b40*/  LDCU.64 UR28, c[0x0][0x348] ;  /* 0x00006900ff1c77ac */ /* 0x000f220008000a00 */
[----:B--2---:R-:W-:-:S02]  /*1b50*/  UIADD3 UR6, UPT, UPT, UR7, 0x1f, URZ ;  /* 0x0000001f07067890 */ /* 0x004fc4000fffe0ff */
[----:B------:R-:W-:Y:S02]  /*1b60*/  USHF.R.U32.HI UR47, URZ, 0x5, UR4 ;  /* 0x00000005ff2f7899 */ /* 0x000fe40008011604 */
[----:B------:R-:W-:Y:S02]  /*1b70*/  USHF.R.S32.HI UR5, URZ, 0x1f, UR6 ;  /* 0x0000001fff057899 */ /* 0x000fe40008011406 */
[----:B------:R-:W-:Y:S02]  /*1b80*/  UIADD3 UR48, UPT, UPT, UR7, 0x3e, URZ ;  /* 0x0000003e07307890 */ /* 0x000fe4000fffe0ff */
[----:B------:R-:W-:Y:S02]  /*1b90*/  ULEA.HI UR5, UR5, UR6, URZ, 0x5 ;  /* 0x0000000605057291 */ /* 0x000fe4000f8f28ff */
[----:B------:R-:W-:Y:S02]  /*1ba0*/  ULEA UR6, UR61, UR8, 0x18 ;  /* 0x000000083d067291 */ /* 0x000fe4000f8ec0ff */
[----:B------:R-:W-:-:S02]  /*1bb0*/  USHF.R.S32.HI UR43, URZ, 0x5, UR5 ;  /* 0x00000005ff2b7899 */ /* 0x000fc40008011405 */
[----:B------:R-:W-:Y:S02]  /*1bc0*/  UIADD3 UR5, UPT, UPT, UR7, -0x1, URZ ;  /* 0xffffffff07057890 */ /* 0x000fe4000fffe0ff */
[----:B------:R-:W-:Y:S02]  /*1bd0*/  UISETP.LT.U32.AND UP0, UPT, UR43, 0x2a, UPT ;  /* 0x0000002a2b00788c */ /* 0x000fe4000bf01070 */
[----:B------:R-:W-:Y:S02]  /*1be0*/  UISETP.GE.U32.AND UP2, UPT, UR5, -0x3f, UPT ;  /* 0xffffffc10500788c */ /* 0x000fe4000bf46070 */
[----:B------:R-:W-:Y:S01]  /*1bf0*/  USEL UR41, UR43, 0x2a, UP0 ;  /* 0x0000002a2b297887 */ /* 0x000fe20008000000 */
[----:B------:R-:W2:Y:S03]  /*1c00*/  LDCU UR39, c[0x0][0x374] ;  /* 0x00006e80ff2777ac */ /* 0x000ea60008000800 */
[----:B------:R-:W-:-:S02]  /*1c10*/  UIADD3 UR21, UPT, UPT, UR41, -0x1, URZ ;  /* 0xffffffff29157890 */ /* 0x000fc4000fffe0ff */
[----:B------:R-:W-:-:S03]  /*1c20*/  USEL UR26, UR26, 0x2, UP1 ;  /* 0x000000021a1a7887 */ /* 0x000fc60008800000 */
[----:B------:R-:W-:Y:S02]  /*1c30*/  @UP2 UIADD3 UR21, UPT, UPT, UR41, URZ, URZ ;  /* 0x000000ff29152290 */ /* 0x000fe4000fffe0ff */
[----:B------:R-:W-:Y:S02]  /*1c40*/  UIADD3 UR5, UPT, UPT, UR6, 0x18500, UR4 ;  /* 0x0001850006057890 */ /* 0x000fe4000fffe004 */
[----:B------:R-:W-:Y:S02]  /*1c50*/  UIADD3 UR44, UPT, UPT, UR43, -UR41, URZ ;  /* 0x800000292b2c7290 */ /* 0x000fe4000fffe0ff */
[----:B------:R-:W-:Y:S01]  /*1c60*/  UIADD3 UR21, UPT, UPT, UR21, 0x1, URZ ;  /* 0x0000000115157890 */ /* 0x000fe2000fffe0ff */
[----:B---34-:R-:W-:-:S11]  /*1c70*/  UMOV UR13, URZ ;  /* 0x000000ff000d7c82 */ /* 0x018fd60008000000 */
.L_x_43:
[----:B------:R-:W-:-:S09]  /*1c80*/  UISETP.NE.AND UP0, UPT, UR61, URZ, UPT ;  /* 0x000000ff3d00728c */ /* 0x000fd2000bf05270 */
[----:B------:R-:W-:Y:S05]  /*1c90*/  BRA.U UP0, `(.L_x_24) ;  /* 0x0000000100287547 */ /* 0x000fea000b800000 */
[----:B------:R-:W-:Y:S02]  /*1ca0*/  LEA R0, R9, UR6, 0x3 ;  /* 0x0000000609007c11 */ /* 0x000fe4000f8e18ff */
[----:B------:R-:W-:-:S04]  /*1cb0*/  SHF.L.U32 R2, R8, 0x1f, RZ ;  /* 0x0000001f08027819 */ /* 0x000fc800000006ff */
[----:B------:R-:W3:Y:S02]  /*1cc0*/  SYNCS.PHASECHK.TRANS64.TRYWAIT P0, [R0+URZ+0x330], R2 ;  /* 0x00033002000075a7 */ /* 0x000ee400080011ff */
[----:B---3--:R-:W-:Y:S05]  /*1cd0*/  @!P0 BRA `(.L_x_25) ;  /* 0x0000006c00248947 */ /* 0x008fea0003800000 */
.L_x_143:
[----:B------:R-:W-:Y:S01]  /*1ce0*/  VIADD R9, R9, 0x1 ;  /* 0x0000000109097836 */ /* 0x000fe20000000000 */
[----:B------:R3:W-:Y:S04]  /*1cf0*/  SYNCS.ARRIVE.TRANS64.A1T0 RZ, [R0+URZ+0x320], RZ ;  /* 0x000320ff00ff79a7 */ /* 0x0007e800081000ff */
[----:B------:R-:W-:-:S04]  /*1d00*/  ISETP.NE.AND P0, PT, R9, 0x2, PT ;  /* 0x000000020900780c */ /* 0x000fc80003f05270 */
[----:B------:R-:W-:Y:S02]  /*1d10*/  SEL R9, R9, RZ, P0 ;  /* 0x000000ff09097207 */ /* 0x000fe40000000000 */
[----:B---3--:R-:W-:-:S04]  /*1d20*/  SEL R0, RZ, 0x1, P0 ;  /* 0x00000001ff007807 */ /* 0x008fc80000000000 */
[----:B------:R-:W-:-:S07]  /*1d30*/  LOP3.LUT R8, R8, R0, RZ, 0x3c, !PT ;  /* 0x0000000008087212 */ /* 0x000fce00078e3cff */
.L_x_24:
[----:B------:R-:W-:Y:S01]  /*1d40*/  ULEA UR7, UR13, UR6, 0x3 ;  /* 0x000000060d077291 */ /* 0x000fe2000f8e18ff */
[----:B------:R-:W-:Y:S01]  /*1d50*/  SHF.L.U32 R0, R12, 0x1f, RZ ;  /* 0x0000001f0c007819 */ /* 0x000fe200000006ff */
[----:B------:R-:W-:Y:S02]  /*1d60*/  UISETP.GE.U32.AND UP0, UPT, UR48, 0x3f, UPT ;  /* 0x0000003f3000788c */ /* 0x000fe4000bf06070 */
[----:B------:R-:W-:Y:S02]  /*1d70*/  USHF.L.U32 UR35, UR46, 0x6, URZ ;  /* 0x000000062e237899 */ /* 0x000fe400080006ff */
[----:B------:R-:W-:Y:S01]  /*1d80*/  UIMAD UR19, UR45, 0x60, UR47 ;  /* 0x000000602d1378a4 */ /* 0x000fe2000f8e022f */
[----:B------:R-:W-:Y:S02]  /*1d90*/  UMOV UR14, URZ ;  /* 0x000000ff000e7c82 */ /* 0x000fe40008000000 */
[----:B------:R3:W4:Y:S02]  /*1da0*/  SYNCS.PHASECHK.TRANS64.TRYWAIT P0, [UR7+0x150], R0 ;  /* 0x00015000ff0075a7 */ /* 0x0007240008001107 */
[----:B------:R-:W-:Y:S07]  /*1db0*/  BRA.U !UP0, `(.L_x_26) ;  /* 0x0000000108bc7547 */ /* 0x000fee000b800000 */
[----:B------:R-:W-:Y:S01]  /*1dc0*/  UMOV UR9, URZ ;  /* 0x000000ff00097c82 */ /* 0x000fe20008000000 */
[----:B------:R-:W-:-:S05]  /*1dd0*/  UMOV UR7, UR13 ;  /* 0x0000000d00077c82 */ /* 0x000fca0008000000 */
.L_x_32:
[----:B------:R-:W-:Y:S01]  /*1de0*/  @!P3 MOV R2, 0x1400 ;  /* 0x000014000002b802 */ /* 0x000fe20000000f00 */
[----:B------:R-:W-:Y:S01]  /*1df0*/  ULEA UR33, UR7, UR6, 0x3 ;  /* 0x0000000607217291 */ /* 0x000fe2000f8e18ff */
[----:B-12-4-:R-:W-:Y:S11]  /*1e00*/  @P0 BRA `(.L_x_27) ;  /* 0x00000000000c0947 */ /* 0x016ff60003800000 */
[----:B------:R-:W-:Y:S04]  /*1e10*/  SHF.L.U32 R3, R12, 0x1f, RZ ;  /* 0x0000001f0c037819 */ /* 0x000fe800000006ff */
[----:B------:R-:W4:Y:S02]  /*1e20*/  SYNCS.PHASECHK.TRANS64.TRYWAIT P0, [UR33+0x150], R3 ;  /* 0x00015003ff0075a7 */ /* 0x000f240008001121 */
[----:B----4-:R-:W-:Y:S05]  /*1e30*/  @!P0 BRA `(.L_x_28) ;  /* 0x0000006800e08947 */ /* 0x010fea0003800000 */
.L_x_27:
[----:B------:R4:W-:Y:S01]  /*1e40*/  @!P3 SYNCS.ARRIVE.TRANS64 RZ, [UR33], R2 ;  /* 0x00000002ffffb9a7 */ /* 0x0009e20008000021 */
[----:B------:R-:W-:Y:S04]  /*1e50*/  ULOP3.LUT UR8, UR26, 0x2, URZ, 0xfc, !UPT ;  /* 0x000000021a087892 */ /* 0x000fe8000f8efcff */
[----:B------:R-:W-:Y:S09]  /*1e60*/  UISETP.NE.AND UP0, UPT, UR8, 0x2, UPT ;  /* 0x000000020800788c */ /* 0x000ff2000bf05270 */
[----:B------:R-:W-:Y:S05]  /*1e70*/  BRA.U UP0, `(.L_x_29) ;  /* 0x0000000100047547 */ /* 0x000fea000b800000 */
[----:B-12---:R-:W-:Y:S05]  /*1e80*/  BPT.TRAP 0x1 ;  /* 0x000000040000795c */ /* 0x006fea0000300000 */
.L_x_29:
[----:B------:R-:W-:Y:S04]  /*1e90*/  BSSY.RECONVERGENT B0, `(.L_x_30) ;  /* 0x0000003000007945 */ /* 0x000fe80003800200 */
[----:B------:R-:W-:Y:S05]  /*1ea0*/  @P2 BRA `(.L_x_31) ;  /* 0x0000000000042947 */ /* 0x000fea0003800000 */
[----:B-12---:R-:W-:Y:S05]  /*1eb0*/  BPT.TRAP 0x1 ;  /* 0x000000040000795c */ /* 0x006fea0000300000 */
.L_x_31:
[----:B-12---:R-:W-:Y:S05]  /*1ec0*/  BSYNC.RECONVERGENT B0 ;  /* 0x0000000000007941 */ /* 0x006fea0003800200 */
.L_x_30:
[----:B------:R-:W-:Y:S02]  /*1ed0*/  UIADD3 UR8, UPT, UPT, UR7, 0x1, URZ ;  /* 0x0000000107087890 */ /* 0x000fe4000fffe0ff */
[----:B------:R-:W-:Y:S02]  /*1ee0*/  UIADD3 UR14, UP1, UPT, UR28, 0x80, URZ ;  /* 0x000000801c0e7890 */ /* 0x000fe4000ff3e0ff */
[----:B------:R-:W-:Y:S02]  /*1ef0*/  UISETP.NE.AND UP0, UPT, UR8, 0x2a, UPT ;  /* 0x0000002a0800788c */ /* 0x000fe4000bf05270 */
[----:B------:R-:W-:Y:S02]  /*1f00*/  ULEA UR32, UR7, UR6, 0xb ;  /* 0x0000000607207291 */ /* 0x000fe4000f8e58ff */
[----:B------:R-:W-:Y:S02]  /*1f10*/  USEL UR10, URZ, 0x1, UP0 ;  /* 0x00000001ff0a7887 */ /* 0x000fe40008000000 */
[----:B------:R-:W-:Y:S02]  /*1f20*/  USEL UR13, UR8, URZ, UP0 ;  /* 0x000000ff080d7287 */ /* 0x000fe40008000000 */
[----:B------:R-:W-:Y:S02]  /*1f30*/  USHF.L.U32 UR34, UR9, 0x5, URZ ;  /* 0x0000000509227899 */ /* 0x000fe400080006ff */
[----:B------:R-:W-:Y:S01]  /*1f40*/  ULEA UR8, UR13, UR6, 0x3 ;  /* 0x000000060d087291 */ /* 0x000fe2000f8e18ff */
[----:B------:R-:W-:Y:S01]  /*1f50*/  LOP3.LUT R12, R12, UR10, RZ, 0x3c, !PT ;  /* 0x0000000a0c0c7c12 */ /* 0x000fe2000f8e3cff */
[----:B------:R-:W-:Y:S02]  /*1f60*/  UIADD3.X UR15, UPT, UPT, URZ, UR29, URZ, UP1, !UPT ;  /* 0x0000001dff0f7290 */ /* 0x000fe40008ffe4ff */
[----:B------:R-:W-:Y:S01]  /*1f70*/  UIADD3 UR32, UPT, UPT, UR32, 0x3500, URZ ;  /* 0x0000350020207890 */ /* 0x000fe2000fffe0ff */
[----:B---3--:R-:W-:Y:S01]  /*1f80*/  SHF.L.U32 R0, R12, 0x1f, RZ ;  /* 0x0000001f0c007819 */ /* 0x008fe200000006ff */
[----:B------:R-:W-:Y:S02]  /*1f90*/  UIMAD UR16, UR7, 0xc00, UR4 ;  /* 0x00000c00071078a4 */ /* 0x000fe4000f8e0204 */
[----:B------:R-:W-:Y:S01]  /*1fa0*/  UIADD3 UR10, UP0, UPT, UR28, 0x180, URZ ;  /* 0x000001801c0a7890 */ /* 0x000fe2000ff1e0ff */
[----:B------:R1:W2:Y:S01]  /*1fb0*/  SYNCS.PHASECHK.TRANS64.TRYWAIT P0, [UR8+0x150], R0 ;  /* 0x00015000ff0075a7 */ /* 0x0002a20008001108 */
[----:B------:R-:W-:Y:S01]  /*1fc0*/  UIADD3 UR16, UPT, UPT, UR6, 0x18500, UR16 ;  /* 0x0001850006107890 */ /* 0x000fe2000fffe010 */
[----:B------:R-:W-:Y:S01]  /*1fd0*/  UMOV UR22, 0x0 ;  /* 0x0000000000167882 */ /* 0x000fe20000000000 */
[----:B------:R-:W-:Y:S01]  /*1fe0*/  UMOV UR23, 0x10000000 ;  /* 0x1000000000177882 */ /* 0x000fe20000000000 */
[----:B------:R-:W-:Y:S01]  /*1ff0*/  UIADD3.X UR11, UPT, UPT, URZ, UR29, URZ, UP0, !UPT ;  /* 0x0000001dff0b7290 */ /* 0x000fe200087fe4ff */
[----:B------:R3:W-:Y:S01]  /*2000*/  UTMALDG.3D [UR32], [UR14], desc[UR22] ;  /* 0x000016200e0075b4 */ /* 0x0007e20008011000 */
[----:B------:R-:W-:Y:S01]  /*2010*/  UIADD3 UR9, UPT, UPT, UR9, 0x1, URZ ;  /* 0x0000000109097890 */ /* 0x000fe2000fffe0ff */
[----:B------:R-:W-:Y:S01]  /*2020*/  UMOV UR7, 0x30000 ;  /* 0x0003000000077882 */ /* 0x000fe20000000000 */
[----:B------:R-:W-:Y:S01]  /*2030*/  UMOV UR20, UR36 ;  /* 0x0000002400147c82 */ /* 0x000fe20008000000 */
[----:B------:R-:W-:Y:S01]  /*2040*/  UMOV UR17, UR33 ;  /* 0x0000002100117c82 */ /* 0x000fe20008000000 */
[----:B------:R-:W-:Y:S01]  /*2050*/  UMOV UR18, UR34 ;  /* 0x0000002200127c82 */ /* 0x000fe20008000000 */
[----:B------:R-:W-:Y:S02]  /*2060*/  UISETP.NE.AND UP0, UPT, UR9, UR21, UPT ;  /* 0x000000150900728c */ /* 0x000fe4000bf05270 */
[----:B------:R4:W-:Y:S01]  /*2070*/  UTMALDG.3D.MULTICAST [UR16], [UR10], UR7, desc[UR22] ;  /* 0x000016100a0073b4 */ /* 0x0009e20008011807 */
[----:B---3--:R-:W-:Y:S01]  /*2080*/  UMOV UR14, UR21 ;  /* 0x00000015000e7c82 */ /* 0x008fe20008000000 */
[----:B----4-:R-:W-:Y:S05]  /*2090*/  UMOV UR7, UR13 ;  /* 0x0000000d00077c82 */ /* 0x010fea0008000000 */
[----:B------:R-:W-:Y:S05]  /*20a0*/  BRA.U UP0, `(.L_x_32) ;  /* 0xfffffffd004c7547 */ /* 0x000fea000b83ffff */
.L_x_26:
[----:B------:R-:W-:Y:S01]  /*20b0*/  ULEA UR7, UR13, UR6, 0x3 ;  /* 0x000000060d077291 */ /* 0x000fe2000f8e18ff */
[----:B-1-3--:R-:W-:Y:S01]  /*20c0*/  SHF.L.U32 R0, R12, 0x1f, RZ ;  /* 0x0000001f0c007819 */ /* 0x00afe200000006ff */
[----:B------:R-:W-:Y:S01]  /*20d0*/  @!P1 SYNCS.ARRIVE.TRANS64.A1T0 RZ, [UR6+0x2b8], RZ ;  /* 0x0002b8ffffff99a7 */ /* 0x000fe20008100006 */
[----:B------:R-:W-:-:S06]  /*20e0*/  UISETP.GT.AND UP0, UPT, UR43, UR41, UPT ;  /* 0x000000292b00728c */ /* 0x000fcc000bf04270 */
[----:B--2-4-:R1:W2:Y:S03]  /*20f0*/  SYNCS.PHASECHK.TRANS64.TRYWAIT P0, [UR7+0x150], R0 ;  /* 0x00015000ff0075a7 */ /* 0x0142a60008001107 */
[----:B------:R-:W-:Y:S05]  /*2100*/  BRA.U !UP0, `(.L_x_33) ;  /* 0x0000000108bc7547 */ /* 0x000fea000b800000 */
[----:B------:R-:W-:Y:S01]  /*2110*/  UIADD3 UR15, UPT, UPT, UR44, UR14, URZ ;  /* 0x0000000e2c0f7290 */ /* 0x000fe2000fffe0ff */
[----:B------:R-:W-:-:S11]  /*2120*/  UMOV UR7, UR13 ;  /* 0x0000000d00077c82 */ /* 0x000fd60008000000 */
.L_x_39:
[----:B--2---:R-:W-:Y:S01]  /*2130*/  @!P3 MOV R2, 0x1400 ;  /* 0x000014000002b802 */ /* 0x004fe20000000f00 */
[----:B---3--:R-:W-:Y:S01]  /*2140*/  ULEA UR9, UR7, UR6, 0x3 ;  /* 0x0000000607097291 */ /* 0x008fe2000f8e18ff */
[----:B--2-4-:R-:W-:Y:S11]  /*2150*/  @P0 BRA `(.L_x_34) ;  /* 0x00000000000c0947 */ /* 0x014ff60003800000 */
[----:B------:R-:W-:Y:S04]  /*2160*/  SHF.L.U32 R3, R12, 0x1f, RZ ;  /* 0x0000001f0c037819 */ /* 0x000fe800000006ff */
[----:B------:R-:W2:Y:S02]  /*2170*/  SYNCS.PHASECHK.TRANS64.TRYWAIT P0, [UR9+0x150], R3 ;  /* 0x00015003ff0075a7 */ /* 0x000ea40008001109 */
[----:B--2---:R-:W-:Y:S05]  /*2180*/  @!P0 BRA `(.L_x_35) ;  /* 0x0000006800248947 */ /* 0x004fea0003800000 */
.L_x_34:
[----:B------:R2:W-:Y:S01]  /*2190*/  @!P3 SYNCS.ARRIVE.TRANS64 RZ, [UR9], R2 ;  /* 0x00000002ffffb9a7 */ /* 0x0005e20008000009 */
[----:B------:R-:W-:Y:S04]  /*21a0*/  ULOP3.LUT UR8, UR26, 0x2, URZ, 0xfc, !UPT ;  /* 0x000000021a087892 */ /* 0x000fe8000f8efcff */
[----:B------:R-:W-:Y:S09]  /*21b0*/  UISETP.NE.AND UP0, UPT, UR8, 0x2, UPT ;  /* 0x000000020800788c */ /* 0x000ff2000bf05270 */
[----:B------:R-:W-:Y:S05]  /*21c0*/  BRA.U UP0, `(.L_x_36) ;  /* 0x0000000100047547 */ /* 0x000fea000b800000 */
[----:B------:R-:W-:Y:S05]  /*21d0*/  BPT.TRAP 0x1 ;  /* 0x000000040000795c */ /* 0x000fea0000300000 */
.L_x_36:
[----:B------:R-:W-:Y:S04]  /*21e0*/  BSSY.RECONVERGENT B0, `(.L_x_37) ;  /* 0x0000003000007945 */ /* 0x000fe80003800200 */
[----:B------:R-:W-:Y:S05]  /*21f0*/  @P2 BRA `(.L_x_38) ;  /* 0x0000000000042947 */ /* 0x000fea0003800000 */
[----:B------:R-:W-:Y:S05]  /*2200*/  BPT.TRAP 0x1 ;  /* 0x000000040000795c */ /* 0x000fea0000300000 */
.L_x_38:
[----:B------:R-:W-:Y:S05]  /*2210*/  BSYNC.RECONVERGENT B0 ;  /* 0x0000000000007941 */ /* 0x000fea0003800200 */
.L_x_37:
[----:B------:R-:W-:Y:S02]  /*2220*/  UIADD3 UR8, UPT, UPT, UR7, 0x1, URZ ;  /* 0x0000000107087890 */ /* 0x000fe4000fffe0ff */
[----:B------:R-:W-:Y:S02]  /*2230*/  UIADD3 UR22, UP1, UPT, UR28, 0x80, URZ ;  /* 0x000000801c167890 */ /* 0x000fe4000ff3e0ff */
[----:B------:R-:W-:Y:S02]  /*2240*/  UISETP.NE.AND UP0, UPT, UR8, 0x2a, UPT ;  /* 0x0000002a0800788c */ /* 0x000fe4000bf05270 */
[----:B------:R-:W-:Y:S02]  /*2250*/  UIADD3.X UR23, UPT, UPT, URZ, UR29, URZ, UP1, !UPT ;  /* 0x0000001dff177290 */ /* 0x000fe40008ffe4ff */
[----:B------:R-:W-:Y:S02]  /*2260*/  USEL UR10, URZ, 0x1, UP0 ;  /* 0x00000001ff0a7887 */ /* 0x000fe40008000000 */
[----:B------:R-:W-:Y:S02]  /*2270*/  USEL UR13, UR8, URZ, UP0 ;  /* 0x000000ff080d7287 */ /* 0x000fe40008000000 */
[----:B------:R-:W-:Y:S02]  /*2280*/  UIADD3 UR24, UP0, UPT, UR28, 0x180, URZ ;  /* 0x000001801c187890 */ /* 0x000fe4000ff1e0ff */
[----:B------:R-:W-:Y:S01]  /*2290*/  ULEA UR8, UR13, UR6, 0x3 ;  /* 0x000000060d087291 */ /* 0x000fe2000f8e18ff */
[----:B------:R-:W-:Y:S01]  /*22a0*/  LOP3.LUT R12, R12, UR10, RZ, 0x3c, !PT ;  /* 0x0000000a0c0c7c12 */ /* 0x000fe2000f8e3cff */
[----:B------:R-:W-:Y:S02]  /*22b0*/  USHF.L.U32 UR10, UR14, 0x5, URZ ;  /* 0x000000050e0a7899 */ /* 0x000fe400080006ff */
[----:B------:R-:W-:Y:S01]  /*22c0*/  UIMAD UR16, UR7, 0xc00, UR5 ;  /* 0x00000c00071078a4 */ /* 0x000fe2000f8e0205 */
[----:B-1----:R-:W-:Y:S01]  /*22d0*/  SHF.L.U32 R0, R12, 0x1f, RZ ;  /* 0x0000001f0c007819 */ /* 0x002fe200000006ff */
[----:B------:R-:W-:Y:S02]  /*22e0*/  UIADD3.X UR25, UPT, UPT, URZ, UR29, URZ, UP0, !UPT ;  /* 0x0000001dff197290 */ /* 0x000fe400087fe4ff */
[----:B------:R-:W-:Y:S01]  /*22f0*/  UIADD3 UR14, UPT, UPT, UR14, 0x1, URZ ;  /* 0x000000010e0e7890 */ /* 0x000fe2000fffe0ff */
[----:B------:R3:W4:Y:S01]  /*2300*/  SYNCS.PHASECHK.TRANS64.TRYWAIT P0, [UR8+0x150], R0 ;  /* 0x00015000ff0075a7 */ /* 0x0007220008001108 */
[----:B------:R-:W-:Y:S01]  /*2310*/  ULEA UR8, UR7, UR6, 0xb ;  /* 0x0000000607087291 */ /* 0x000fe2000f8e58ff */
[----:B------:R-:W-:Y:S01]  /*2320*/  UMOV UR30, 0x0 ;  /* 0x00000000001e7882 */ /* 0x000fe20000000000 */
[----:B------:R-:W-:Y:S02]  /*2330*/  UMOV UR31, 0x10000000 ;  /* 0x10000000001f7882 */ /* 0x000fe40000000000 */
[----:B------:R-:W-:Y:S01]  /*2340*/  UIADD3 UR8, UPT, UPT, UR8, 0x3500, URZ ;  /* 0x0000350008087890 */ /* 0x000fe2000fffe0ff */
[----:B------:R-:W-:Y:S01]  /*2350*/  UMOV UR11, UR35 ;  /* 0x00000023000b7c82 */ /* 0x000fe20008000000 */
[----:B------:R-:W-:Y:S01]  /*2360*/  UMOV UR12, UR36 ;  /* 0x00000024000c7c82 */ /* 0x000fe20008000000 */
[----:B------:R-:W-:Y:S01]  /*2370*/  UMOV UR27, 0x30000 ;  /* 0x00030000001b7882 */ /* 0x000fe20000000000 */
[----:B------:R-:W-:Y:S01]  /*2380*/  UMOV UR20, UR36 ;  /* 0x0000002400147c82 */ /* 0x000fe20008000000 */
[----:B------:R-:W-:Y:S01]  /*2390*/  UMOV UR17, UR9 ;  /* 0x0000000900117c82 */ /* 0x000fe20008000000 */
[----:B------:R-:W-:Y:S01]  /*23a0*/  UMOV UR18, UR10 ;  /* 0x0000000a00127c82 */ /* 0x000fe20008000000 */
[----:B------:R-:W-:Y:S02]  /*23b0*/  UISETP.NE.AND UP0, UPT, UR14, UR15, UPT ;  /* 0x0000000f0e00728c */ /* 0x000fe4000bf05270 */
[----:B------:R3:W-:Y:S01]  /*23c0*/  UTMALDG.3D [UR8], [UR22], desc[UR30] ;  /* 0x00001e08160075b4 */ /* 0x0007e20008011000 */
[----:B------:R-:W-:Y:S01]  /*23d0*/  UMOV UR7, UR13 ;  /* 0x0000000d00077c82 */ /* 0x000fe20008000000 */
[----:B------:R3:W-:Y:S05]  /*23e0*/  UTMALDG.3D.MULTICAST [UR16], [UR24], UR27, desc[UR30] ;  /* 0x00001e10180073b4 */ /* 0x0007ea000801181b */
[----:B------:R-:W-:Y:S05]  /*23f0*/  BRA.U UP0, `(.L_x_39) ;  /* 0xfffffffd004c7547 */ /* 0x000fea000b83ffff */
.L_x_33:
[C---:B------:R-:W-:Y:S01]  /*2400*/  LEA R3, R11.reuse, UR6, 0x3 ;  /* 0x000000060b037c11 */ /* 0x040fe2000f8e18ff */
[----:B------:R-:W-:Y:S01]  /*2410*/  NOP ;  /* 0x0000000000007918 */ /* 0x000fe20000000000 */
[----:B-1-3--:R-:W-:Y:S02]  /*2420*/  SHF.L.U32 R0, R10, 0x1f, RZ ;  /* 0x0000001f0a007819 */ /* 0x00afe400000006ff */
[----:B------:R-:W-:Y:S02]  /*2430*/  LEA R4, R11, UR6, 0x4 ;  /* 0x000000060b047c11 */ /* 0x000fe4000f8e20ff */
[----:B--2-4-:R-:W1:Y:S02]  /*2440*/  SYNCS.PHASECHK.TRANS64.TRYWAIT P0, [R3+URZ+0x2c0], R0 ;  /* 0x0002c000030075a7 */ /* 0x014e6400080011ff */
[----:B-1----:R-:W-:Y:S05]  /*2450*/  @!P0 BRA `(.L_x_40) ;  /* 0x0000006400888947 */ /* 0x002fea0003800000 */
.L_x_146:
[----:B------:R-:W2:Y:S01]  /*2460*/  LDS.128 R4, [R4+0x350] ;  /* 0x0003500004047984 */ /* 0x000ea20000000c00 */
[----:B------:R-:W-:Y:S01]  /*2470*/  UISETP.GE.AND UP0, UPT, UR42, 0x1, UPT ;  /* 0x000000012a00788c */ /* 0x000fe2000bf06270 */
[----:B------:R-:W-:Y:S01]  /*2480*/  @!PT LDS RZ, [RZ] ;  /* 0x00000000fffff984 */ /* 0x000fe20000000800 */
[----:B------:R-:W-:Y:S01]  /*2490*/  @!PT LDS RZ, [RZ] ;  /* 0x00000000fffff984 */ /* 0x000fe20000000800 */
[----:B------:R-:W-:Y:S01]  /*24a0*/  @!PT LDS RZ, [RZ] ;  /* 0x00000000fffff984 */ /* 0x000fe20000000800 */
[----:B------:R-:W-:Y:S01]  /*24b0*/  @!PT LDS RZ, [RZ] ;  /* 0x00000000fffff984 */ /* 0x000fe20000000800 */
[----:B------:R3:W-:Y:S06]  /*24c0*/  MEMBAR.ALL.CTA ;  /* 0x0000000000007992 */ /* 0x0007ec0000008000 */
[----:B---3--:R-:W3:Y:S01]  /*24d0*/  FENCE.VIEW.ASYNC.S ;  /* 0x00000000000073c6 */ /* 0x008ee20000000000 */
[----:B--2---:R-:W-:-:S13]  /*24e0*/  LOP3.LUT P0, RZ, R6, 0x1, RZ, 0xc0, !PT ;  /* 0x0000000106ff7812 */ /* 0x004fda000780c0ff */
[----:B---3--:R-:W-:Y:S01]  /*24f0*/  VOTEU.ANY UP1, P0 ;  /* 0x0000000000ff7886 */ /* 0x008fe20000020100 */
[----:B------:R-:W-:-:S13]  /*2500*/  PLOP3.LUT P0, PT, PT, PT, UP1, 0x80, 0x8 ;  /* 0x000000000008781c */ /* 0x000fda0003f0f018 */
[----:B-1----:R-:W-:Y:S02]  /*2510*/  @P0 LOP3.LUT R0, R5, 0xffff, RZ, 0xc0, !PT ;  /* 0x0000ffff05000812 */ /* 0x002fe400078ec0ff */
[----:B------:R-:W-:Y:S02]  /*2520*/  @P0 MOV R2, R4 ;  /* 0x0000000400020202 */ /* 0x000fe40000000f00 */
[----:B------:R-:W-:Y:S01]  /*2530*/  @P0 R2UR UR8, R0 ;  /* 0x00000000000802ca */ /* 0x000fe200000e0000 */
[----:B------:R-:W-:Y:S01]  /*2540*/  VIADD R0, R3, 0x2d0 ;  /* 0x000002d003007836 */ /* 0x000fe20000000000 */
[----:B------:R-:W-:Y:S02]  /*2550*/  @P0 SHF.R.U32.HI R4, RZ, 0x10, R5 ;  /* 0x00000010ff040819 */ /* 0x000fe40000011605 */
[----:B------:R-:W-:Y:S02]  /*2560*/  @P0 R2UR UR9, R2 ;  /* 0x00000000020902ca */ /* 0x000fe400000e0000 */
[----:B------:R-:W-:-:S02]  /*2570*/  PRMT R0, RZ, 0x654, R0 ;  /* 0x00000654ff007816 */ /* 0x000fc40000000000 */
[----:B------:R-:W-:Y:S02]  /*2580*/  @P0 R2UR UR7, R4 ;  /* 0x00000000040702ca */ /* 0x000fe400000e0000 */
[----:B------:R1:W-:Y:S03]  /*2590*/  SYNCS.ARRIVE.TRANS64.RED.A1T0 RZ, [R0+URZ], RZ ;  /* 0x000000ff00ff79a7 */ /* 0x0003e600081004ff */
[----:B------:R-:W-:-:S04]  /*25a0*/  @UP1 UMOV UR37, UR8 ;  /* 0x0000000800251c82 */ /* 0x000fc80008000000 */
[----:B------:R-:W-:-:S04]  /*25b0*/  @UP1 UMOV UR38, UR9 ;  /* 0x0000000900261c82 */ /* 0x000fc80008000000 */
[----:B------:R-:W-:Y:S01]  /*25c0*/  @UP1 UMOV UR36, UR7 ;  /* 0x0000000700241c82 */ /* 0x000fe20008000000 */
[----:B------:R-:W-:Y:S05]  /*25d0*/  BRA.U !UP0, `(.L_x_41) ;  /* 0x0000000108d47547 */ /* 0x000fea000b800000 */
[----:B------:R-:W2:Y:S01]  /*25e0*/  LDCU.128 UR16, c[0x0][0xb10] ;  /* 0x00016200ff1077ac */ /* 0x000ea20008000c00 */
[----:B------:R-:W3:Y:S01]  /*25f0*/  LDCU UR12, c[0x0][0xb20] ;  /* 0x00016400ff0c77ac */ /* 0x000ee20008000800 */
[----:B------:R-:W4:Y:S01]  /*2600*/  LDCU UR20, c[0x0][0xb0c] ;  /* 0x00016180ff1477ac */ /* 0x000f220008000800 */
[----:B------:R-:W1:Y:S01]  /*2610*/  LDCU.64 UR10, c[0x0][0xb28] ;  /* 0x00016500ff0a77ac */ /* 0x000e620008000a00 */
[----:B------:R-:W-:Y:S02]  /*2620*/  UISETP.NE.AND UP3, UPT, UR42, 0x1, UPT ;  /* 0x000000012a00788c */ /* 0x000fe4000bf65270 */
[----:B--2---:R-:W-:Y:S02]  /*2630*/  UIMAD.WIDE.U32 UR14, UR39, UR19, URZ ;  /* 0x00000013270e72a5 */ /* 0x004fe4000f8e00ff */
[----:B------:R-:W-:Y:S02]  /*2640*/  UIMAD.WIDE.U32 UR8, UR40, UR16, URZ ;  /* 0x00000010280872a5 */ /* 0x000fe4000f8e00ff */
[----:B------:R-:W-:-:S02]  /*2650*/  UISETP.NE.AND UP0, UPT, UR18, 0x1, UPT ;  /* 0x000000011200788c */ /* 0x000fc4000bf05270 */
[----:B------:R-:W-:Y:S01]  /*2660*/  UIMAD.WIDE.U32 UR24, UR37, UR19, URZ ;  /* 0x00000013251872a5 */ /* 0x000fe2000f8e00ff */
[----:B------:R-:W-:Y:S02]  /*2670*/  UMOV UR14, UR15 ;  /* 0x0000000f000e7c82 */ /* 0x000fe40008000000 */
[----:B------:R-:W-:Y:S01]  /*2680*/  UMOV UR8, UR9 ;  /* 0x0000000900087c82 */ /* 0x000fe20008000000 */
[----:B---3--:R-:W-:Y:S02]  /*2690*/  USHF.R.U32.HI UR14, URZ, UR12, UR14 ;  /* 0x0000000cff0e7299 */ /* 0x008fe4000801160e */
[----:B------:R-:W-:Y:S02]  /*26a0*/  USHF.R.U32.HI UR9, URZ, UR17, UR8 ;  /* 0x00000011ff097299 */ /* 0x000fe40008011608 */
[----:B----4-:R-:W-:Y:S02]  /*26b0*/  UISETP.NE.AND UP2, UPT, UR20, 0x1, UPT ;  /* 0x000000011400788c */ /* 0x010fe4000bf45270 */
[----:B------:R-:W-:-:S02]  /*26c0*/  USEL UR8, UR39, UR14, !UP0 ;  /* 0x0000000e27087287 */ /* 0x000fc4000c000000 */
[----:B------:R-:W-:Y:S02]  /*26d0*/  USEL UR9, UR40, UR9, !UP2 ;  /* 0x0000000928097287 */ /* 0x000fe4000d000000 */
[----:B-1----:R-:W-:Y:S01]  /*26e0*/  UIMAD.WIDE.U32 UR14, UR8, UR10, URZ ;  /* 0x0000000a080e72a5 */ /* 0x002fe2000f8e00ff */
[----:B------:R-:W-:Y:S01]  /*26f0*/  UMOV UR7, UR25 ;  /* 0x0000001900077c82 */ /* 0x000fe20008000000 */
[----:B------:R-:W-:Y:S02]  /*2700*/  UIMAD.WIDE.U32 UR22, UR38, UR16, URZ ;  /* 0x00000010261672a5 */ /* 0x000fe4000f8e00ff */
[----:B------:R-:W-:-:S03]  /*2710*/  UIMAD.WIDE.U32 UR24, UR9, UR10, URZ ;  /* 0x0000000a091872a5 */ /* 0x000fc6000f8e00ff */
[----:B------:R-:W-:Y:S01]  /*2720*/  UMOV UR14, UR15 ;  /* 0x0000000f000e7c82 */ /* 0x000fe20008000000 */
[----:B------:R-:W-:Y:S02]  /*2730*/  USHF.R.U32.HI UR7, URZ, UR12, UR7 ;  /* 0x0000000cff077299 */ /* 0x000fe40008011607 */
[----:B------:R-:W-:Y:S01]  /*2740*/  @UP3 USHF.R.U32.HI UR8, URZ, UR11, UR14 ;  /* 0x0000000bff083299 */ /* 0x000fe2000801160e */
[----:B------:R-:W-:Y:S01]  /*2750*/  UMOV UR22, UR23 ;  /* 0x0000001700167c82 */ /* 0x000fe20008000000 */
[----:B------:R-:W-:Y:S01]  /*2760*/  UMOV UR24, UR25 ;  /* 0x0000001900187c82 */ /* 0x000fe20008000000 */
[----:B------:R-:W-:Y:S02]  /*2770*/  USHF.R.U32.HI UR17, URZ, UR17, UR22 ;  /* 0x00000011ff117299 */ /* 0x000fe40008011616 */
[----:B------:R-:W-:Y:S02]  /*2780*/  USEL UR7, UR37, UR7, !UP0 ;  /* 0x0000000725077287 */ /* 0x000fe4000c000000 */
[----:B------:R-:W-:-:S02]  /*2790*/  @UP3 USHF.R.U32.HI UR9, URZ, UR11, UR24 ;  /* 0x0000000bff093299 */ /* 0x000fc40008011618 */
[----:B------:R-:W-:Y:S02]  /*27a0*/  UIMAD UR12, UR42, UR8, URZ ;  /* 0x000000082a0c72a4 */ /* 0x000fe4000f8e02ff */
[----:B------:R-:W-:Y:S02]  /*27b0*/  USEL UR8, UR38, UR17, !UP2 ;  /* 0x0000001126087287 */ /* 0x000fe4000d000000 */
[----:B------:R-:W-:Y:S02]  /*27c0*/  UIMAD UR14, UR42, UR9, URZ ;  /* 0x000000092a0e72a4 */ /* 0x000fe4000f8e02ff */
[----:B------:R-:W-:Y:S02]  /*27d0*/  UISETP.GE.AND UP0, UPT, UR7, UR12, UPT ;  /* 0x0000000c0700728c */ /* 0x000fe4000bf06270 */
[----:B------:R-:W-:Y:S02]  /*27e0*/  UIMAD.WIDE.U32 UR16, UR7, UR10, URZ ;  /* 0x0000000a071072a5 */ /* 0x000fe4000f8e00ff */
[----:B------:R-:W-:-:S02]  /*27f0*/  UISETP.GE.OR UP0, UPT, UR8, UR14, UP0 ;  /* 0x0000000e0800728c */ /* 0x000fc40008706670 */
[----:B------:R-:W-:Y:S02]  /*2800*/  UIMAD.WIDE.U32 UR14, UR8, UR10, URZ ;  /* 0x0000000a080e72a5 */ /* 0x000fe4000f8e00ff */
[----:B------:R-:W-:Y:S01]  /*2810*/  UIADD3 UR16, UPT, UPT, -UR7, URZ, URZ ;  /* 0x000000ff07107290 */ /* 0x000fe2000fffe1ff */
[----:B------:R-:W-:Y:S01]  /*2820*/  UMOV UR12, UR17 ;  /* 0x00000011000c7c82 */ /* 0x000fe20008000000 */
[----:B------:R-:W-:Y:S02]  /*2830*/  UIADD3 UR14, UPT, UPT, -UR8, URZ, URZ ;  /* 0x000000ff080e7290 */ /* 0x000fe4000fffe1ff */
[----:B------:R-:W-:-:S03]  /*2840*/  USHF.R.U32.HI UR12, URZ, UR11, UR12 ;  /* 0x0000000bff0c7299 */ /* 0x000fc6000801160c */
[----:B------:R-:W-:Y:S01]  /*2850*/  @!UP0 UMOV UR10, UR15 ;  /* 0x0000000f000a8c82 */ /* 0x000fe20008000000 */
[----:B------:R-:W-:Y:S02]  /*2860*/  UIMAD UR16, UR18, UR16, UR37 ;  /* 0x00000010121072a4 */ /* 0x000fe4000f8e0225 */
[----:B------:R-:W-:Y:S02]  /*2870*/  USEL UR12, UR7, UR12, !UP3 ;  /* 0x0000000c070c7287 */ /* 0x000fe4000d800000 */
[----:B------:R-:W-:Y:S02]  /*2880*/  @!UP0 USHF.R.U32.HI UR10, URZ, UR11, UR10 ;  /* 0x0000000bff0a8299 */ /* 0x000fe4000801160a */
[----:B------:R-:W-:Y:S02]  /*2890*/  UIADD3 UR11, UPT, UPT, -UR12, URZ, URZ ;  /* 0x000000ff0c0b7290 */ /* 0x000fe4000fffe1ff */
[----:B------:R-:W-:Y:S02]  /*28a0*/  @!UP0 USEL UR10, UR8, UR10, !UP3 ;  /* 0x0000000a080a8287 */ /* 0x000fe4000d800000 */
[----:B------:R-:W-:-:S02]  /*28b0*/  UIMAD UR11, UR42, UR11, UR7 ;  /* 0x0000000b2a0b72a4 */ /* 0x000fc4000f8e0207 */
[----:B------:R-:W-:Y:S02]  /*28c0*/  @!UP0 UIADD3 UR12, UPT, UPT, UR12, -UR10, URZ ;  /* 0x8000000a0c0c8290 */ /* 0x000fe4000fffe0ff */
[----:B------:R-:W-:Y:S02]  /*28d0*/  @!UP0 UIMAD UR10, UR11, UR9, UR10 ;  /* 0x000000090b0a82a4 */ /* 0x000fe4000f8e020a */
[----:B------:R-:W-:Y:S02]  /*28e0*/  @!UP0 UIMAD UR7, UR42, UR12, UR8 ;  /* 0x0000000c2a0782a4 */ /* 0x000fe4000f8e0208 */
[----:B------:R-:W-:Y:S02]  /*28f0*/  UIMAD UR9, UR20, UR14, UR38 ;  /* 0x0000000e140972a4 */ /* 0x000fe4000f8e0226 */
[----:B------:R-:W-:Y:S01]  /*2900*/  UIMAD UR37, UR7, UR18, UR16 ;  /* 0x00000012072572a4 */ /* 0x000fe2000f8e0210 */
[----:B------:R-:W-:Y:S02]  /*2910*/  @!UP0 UMOV UR8, UR10 ;  /* 0x0000000a00088c82 */ /* 0x000fe40008000000 */
[----:B------:R-:W-:-:S12]  /*2920*/  UIMAD UR38, UR8, UR20, UR9 ;  /* 0x00000014082672a4 */ /* 0x000fd8000f8e0209 */
.L_x_41:
[----:B------:R-:W2:Y:S02]  /*2930*/  LDCU UR7, c[0x0][0xb30] ;  /* 0x00016600ff0777ac */ /* 0x000ea40008000800 */
[----:B--2---:R-:W-:-:S09]  /*2940*/  UISETP.NE.AND UP0, UPT, UR7, 0x1, UPT ;  /* 0x000000010700788c */ /* 0x004fd2000bf05270 */
[----:B------:R-:W-:Y:S05]  /*2950*/  BRA.U UP0, `(.L_x_42) ;  /* 0x0000000100447547 */ /* 0x000fea000b800000 */
[----:B------:R-:W2:Y:S01]  /*2960*/  LDCU.128 UR16, c[0x0][0xb10] ;  /* 0x00016200ff1077ac */ /* 0x000ea20008000c00 */
[----:B------:R-:W3:Y:S01]  /*2970*/  LDCU UR12, c[0x0][0xb0c] ;  /* 0x00016180ff0c77ac */ /* 0x000ee20008000800 */
[----:B------:R-:W4:Y:S01]  /*2980*/  LDCU UR14, c[0x0][0xb20] ;  /* 0x00016400ff0e77ac */ /* 0x000f220008000800 */
[----:B--2---:R-:W-:Y:S02]  /*2990*/  UIMAD.WIDE.U32 UR10, UR38, UR16, URZ ;  /* 0x00000010260a72a5 */ /* 0x004fe4000f8e00ff */
[----:B------:R-:W-:Y:S02]  /*29a0*/  UIMAD.WIDE.U32 UR8, UR37, UR19, URZ ;  /* 0x00000013250872a5 */ /* 0x000fe4000f8e00ff */
[----:B---3--:R-:W-:Y:S02]  /*29b0*/  UISETP.NE.AND UP2, UPT, UR12, 0x1, UPT ;  /* 0x000000010c00788c */ /* 0x008fe4000bf45270 */
[----:B------:R-:W-:Y:S01]  /*29c0*/  UISETP.NE.AND UP0, UPT, UR18, 0x1, UPT ;  /* 0x000000011200788c */ /* 0x000fe2000bf05270 */
[----:B------:R-:W-:-:S02]  /*29d0*/  UMOV UR10, UR11 ;  /* 0x0000000b000a7c82 */ /* 0x000fc40008000000 */
[----:B------:R-:W-:Y:S01]  /*29e0*/  UMOV UR7, UR9 ;  /* 0x0000000900077c82 */ /* 0x000fe20008000000 */
[----:B------:R-:W-:Y:S02]  /*29f0*/  USHF.R.U32.HI UR17, URZ, UR17, UR10 ;  /* 0x00000011ff117299 */ /* 0x000fe4000801160a */
[----:B----4-:R-:W-:Y:S02]  /*2a00*/  USHF.R.U32.HI UR7, URZ, UR14, UR7 ;  /* 0x0000000eff077299 */ /* 0x010fe40008011607 */
[----:B------:R-:W-:Y:S02]  /*2a10*/  USEL UR8, UR38, UR17, !UP2 ;  /* 0x0000001126087287 */ /* 0x000fe4000d000000 */
[----:B------:R-:W-:-:S04]  /*2a20*/  USEL UR7, UR37, UR7, !UP0 ;  /* 0x0000000725077287 */ /* 0x000fc8000c000000 */
[----:B------:R-:W-:Y:S02]  /*2a30*/  UIADD3 UR9, UPT, UPT, UR8, -UR7, URZ ;  /* 0x8000000708097290 */ /* 0x000fe4000fffe0ff */
[----:B------:R-:W-:Y:S02]  /*2a40*/  UIADD3 UR7, UPT, UPT, -UR8, UR7, URZ ;  /* 0x0000000708077290 */ /* 0x000fe4000fffe1ff */
[----:B------:R-:W-:Y:S02]  /*2a50*/  UIMAD UR37, UR9, UR18, UR37 ;  /* 0x00000012092572a4 */ /* 0x000fe4000f8e0225 */
[----:B------:R-:W-:-:S12]  /*2a60*/  UIMAD UR38, UR7, UR12, UR38 ;  /* 0x0000000c072672a4 */ /* 0x000fd8000f8e0226 */
.L_x_42:
[----:B------:R-:W-:Y:S01]  /*2a70*/  VIADD R11, R11, 0x1 ;  /* 0x000000010b0b7836 */ /* 0x000fe20000000000 */
[----:B------:R-:W-:Y:S01]  /*2a80*/  PLOP3.LUT P1, PT, PT, PT, PT, 0x80, 0x8 ;  /* 0x000000000008781c */ /* 0x000fe20003f2f070 */
[----:B------:R-:W-:Y:S02]  /*2a90*/  UIADD3 UR46, UPT, UPT, UR38, UR58, URZ ;  /* 0x0000003a262e7290 */ /* 0x000fe4000fffe0ff */
[----:B------:R-:W-:Y:S01]  /*2aa0*/  UIADD3 UR45, UPT, UPT, UR37, UR55, URZ ;  /* 0x00000037252d7290 */ /* 0x000fe2000fffe0ff */
[----:B------:R-:W-:-:S04]  /*2ab0*/  ISETP.NE.AND P0, PT, R11, 0x2, PT ;  /* 0x000000020b00780c */ /* 0x000fc80003f05270 */
[----:B-1----:R-:W-:Y:S02]  /*2ac0*/  SEL R0, RZ, 0x1, P0 ;  /* 0x00000001ff007807 */ /* 0x002fe40000000000 */
[----:B------:R-:W-:Y:S02]  /*2ad0*/  SEL R11, R11, RZ, P0 ;  /* 0x000000ff0b0b7207 */ /* 0x000fe40000000000 */
[----:B------:R-:W-:Y:S01]  /*2ae0*/  LOP3.LUT R10, R10, R0, RZ, 0x3c, !PT ;  /* 0x000000000a0a7212 */ /* 0x000fe200078e3cff */
[----:B------:R-:W-:Y:S06]  /*2af0*/  BRA.U UP1, `(.L_x_43) ;  /* 0xfffffff101607547 */ /* 0x000fec000b83ffff */
[----:B------:R-:W-:Y:S01]  /*2b00*/  UIADD3 UR7, UPT, UPT, UR6, 0x150, URZ ;  /* 0x0000015006077890 */ /* 0x000fe2000fffe0ff */
[----:B------:R-:W-:-:S03]  /*2b10*/  SHF.L.U32 R2, R12, 0x1f, RZ ;  /* 0x0000001f0c027819 */ /* 0x000fc600000006ff */
[----:B------:R-:W-:-:S09]  /*2b20*/  ULEA UR4, UR13, UR7, 0x3 ;  /* 0x000000070d047291 */ /* 0x000fd2000f8e18ff */
[----:B------:R-:W1:Y:S02]  /*2b30*/  SYNCS.PHASECHK.TRANS64.TRYWAIT P0, [UR4], R2 ;  /* 0x00000002ff0075a7 */ /* 0x000e640008001104 */
[----:B-1----:R-:W-:Y:S05]  /*2b40*/  @!P0 BRA `(.L_x_44) ;  /* 0x0000005c00e08947 */ /* 0x002fea0003800000 */
.L_x_148:
[----:B------:R-:W-:-:S04]  /*2b50*/  UIADD3 UR4, UPT, UPT, UR13, 0x1, URZ ;  /* 0x000000010d047890 */ /* 0x000fc8000fffe0ff */
[----:B------:R-:W-:-:S04]  /*2b60*/  UISETP.NE.AND UP0, UPT, UR4, 0x2a, UPT ;  /* 0x0000002a0400788c */ /* 0x000fc8000bf05270 */
[----:B------:R-:W-:Y:S02]  /*2b70*/  USEL UR6, URZ, 0x1, UP0 ;  /* 0x00000001ff067887 */ /* 0x000fe40008000000 */
[----:B------:R-:W-:-:S04]  /*2b80*/  USEL UR4, UR4, URZ, UP0 ;  /* 0x000000ff04047287 */ /* 0x000fc80008000000 */
[----:B------:R-:W-:Y:S01]  /*2b90*/  ULEA UR5, UR4, UR7, 0x3 ;  /* 0x0000000704057291 */ /* 0x000fe2000f8e18ff */
[----:B-1----:R-:W-:-:S04]  /*2ba0*/  LOP3.LUT R2, R12, UR6, RZ, 0x3c, !PT ;  /* 0x000000060c027c12 */ /* 0x002fc8000f8e3cff */
[----:B------:R-:W-:-:S04]  /*2bb0*/  SHF.L.U32 R3, R2, 0x1f, RZ ;  /* 0x0000001f02037819 */ /* 0x000fc800000006ff */
[----:B------:R-:W1:Y:S02]  /*2bc0*/  SYNCS.PHASECHK.TRANS64.TRYWAIT P0, [UR5], R3 ;  /* 0x00000003ff0075a7 */ /* 0x000e640008001105 */
[----:B-1----:R-:W-:Y:S05]  /*2bd0*/  @!P0 BRA `(.L_x_45) ;  /* 0x0000005c00d48947 */ /* 0x002fea0003800000 */
.L_x_150:
[----:B------:R-:W-:-:S04]  /*2be0*/  UIADD3 UR4, UPT, UPT, UR4, 0x1, URZ ;  /* 0x0000000104047890 */ /* 0x000fc8000fffe0ff */
[----:B------:R-:W-:-:S04]  /*2bf0*/  UISETP.NE.AND UP0, UPT, UR4, 0x2a, UPT ;  /* 0x0000002a0400788c */ /* 0x000fc8000bf05270 */
[----:B------:R-:W-:Y:S02]  /*2c00*/  USEL UR6, URZ, 0x1, UP0 ;  /* 0x00000001ff067887 */ /* 0x000fe40008000000 */
[----:B------:R-:W-:-:S04]  /*2c10*/  USEL UR4, UR4, URZ, UP0 ;  /* 0x000000ff04047287 */ /* 0x000fc80008000000 */
[----:B------:R-:W-:Y:S01]  /*2c20*/  ULEA UR5, UR4, UR7, 0x3 ;  /* 0x0000000704057291 */ /* 0x000fe2000f8e18ff */
[----:B------:R-:W-:-:S04]  /*2c30*/  LOP3.LUT R2, R2, UR6, RZ, 0x3c, !PT ;  /* 0x0000000602027c12 */ /* 0x000fc8000f8e3cff */
[----:B-1----:R-:W-:-:S04]  /*2c40*/  SHF.L.U32 R3, R2, 0x1f, RZ ;  /* 0x0000001f02037819 */ /* 0x002fc800000006ff */
[----:B------:R-:W1:Y:S02]  /*2c50*/  SYNCS.PHASECHK.TRANS64.TRYWAIT P0, [UR5], R3 ;  /* 0x00000003ff0075a7 */ /* 0x000e640008001105 */
[----:B-1----:R-:W-:Y:S05]  /*2c60*/  @!P0 BRA `(.L_x_46) ;  /* 0x0000005c00c88947 */ /* 0x002fea0003800000 */
.L_x_152:
        /* <DEDUP_REMOVED lines=9> */
.L_x_154:
        /* <DEDUP_REMOVED lines=9> */
.L_x_156:
        /* <DEDUP_REMOVED lines=9> */
.L_x_158:
        /* <DEDUP_REMOVED lines=9> */
.L_x_160:
        /* <DEDUP_REMOVED lines=9> */
.L_x_162:
        /* <DEDUP_REMOVED lines=9> */
.L_x_164:
        /* <DEDUP_REMOVED lines=9> */
.L_x_166:
        /* <DEDUP_REMOVED lines=9> */
.L_x_168:
        /* <DEDUP_REMOVED lines=9> */
.L_x_170:
        /* <DEDUP_REMOVED lines=9> */
.L_x_172:
        /* <DEDUP_REMOVED lines=9> */
.L_x_174:
        /* <DEDUP_REMOVED lines=9> */
.L_x_176:
        /* <DEDUP_REMOVED lines=9> */
.L_x_178:
        /* <DEDUP_REMOVED lines=9> */
.L_x_180:
        /* <DEDUP_REMOVED lines=9> */
.L_x_182:
        /* <DEDUP_REMOVED lines=9> */
.L_x_184:
        /* <DEDUP_REMOVED lines=9> */
.L_x_186:
        /* <DEDUP_REMOVED lines=9> */
.L_x_188:
        /* <DEDUP_REMOVED lines=9> */
.L_x_190:
        /* <DEDUP_REMOVED lines=9> */
.L_x_192:
        /* <DEDUP_REMOVED lines=9> */
.L_x_194:
        /* <DEDUP_REMOVED lines=9> */
.L_x_196:
        /* <DEDUP_REMOVED lines=9> */
.L_x_198:
        /* <DEDUP_REMOVED lines=9> */
.L_x_200:
        /* <DEDUP_REMOVED lines=9> */
.L_x_202:
        /* <DEDUP_REMOVED lines=9> */
.L_x_204:
        /* <DEDUP_REMOVED lines=9> */
.L_x_206:
        /* <DEDUP_REMOVED lines=9> */
.L_x_208:
        /* <DEDUP_REMOVED lines=9> */
.L_x_210:
        /* <DEDUP_REMOVED lines=9> */
.L_x_212:
        /* <DEDUP_REMOVED lines=9> */
.L_x_214:
        /* <DEDUP_REMOVED lines=9> */
.L_x_216:
        /* <DEDUP_REMOVED lines=9> */
.L_x_218:
        /* <DEDUP_REMOVED lines=9> */
.L_x_220:
        /* <DEDUP_REMOVED lines=9> */
.L_x_222:
        /* <DEDUP_REMOVED lines=9> */
.L_x_224:
        /* <DEDUP_REMOVED lines=9> */
.L_x_226:
        /* <DEDUP_REMOVED lines=9> */
.L_x_228:
[----:B------:R-:W-:-:S04]  /*41d0*/  UIADD3 UR4, UPT, UPT, UR4, 0x1, URZ ;  /* 0x0000000104047890 */ /* 0x000fc8000fffe0ff */
[----:B------:R-:W-:-:S04]  /*41e0*/  UISETP.NE.AND UP0, UPT, UR4, 0x2a, UPT ;  /* 0x0000002a0400788c */ /* 0x000fc8000bf05270 */
[----:B------:R-:W-:Y:S02]  /*41f0*/  USEL UR5, URZ, 0x1, UP0 ;  /* 0x00000001ff057887 */ /* 0x000fe40008000000 */
[----:B------:R-:W-:-:S04]  /*4200*/  USEL UR4, UR4, URZ, UP0 ;  /* 0x000000ff04047287 */ /* 0x000fc80008000000 */
[----:B------:R-:W-:Y:S01]  /*4210*/  ULEA UR4, UR4, UR7, 0x3 ;  /* 0x0000000704047291 */ /* 0x000fe2000f8e18ff */
[----:B------:R-:W-:-:S04]  /*4220*/  LOP3.LUT R2, R2, UR5, RZ, 0x3c, !PT ;  /* 0x0000000502027c12 */ /* 0x000fc8000f8e3cff */
[----:B------:R-:W-:Y:S01]  /*4230*/  SHF.L.U32 R2, R2, 0x1f, RZ ;  /* 0x0000001f02027819 */ /* 0x000fe200000006ff */
[----:B-1----:R-:W-:-:S07]  /*4240*/  IMAD.U32 R0, RZ, RZ, UR4 ;  /* 0x00000004ff007e24 */ /* 0x002fce000f8e00ff */
.L_x_85:
[----:B-1----:R1:W2:Y:S02]  /*4250*/  SYNCS.PHASECHK.TRANS64.TRYWAIT P0, [R0+URZ], R2 ;  /* 0x00000002000075a7 */ /* 0x0022a400080011ff */
[----:B--2---:R-:W-:Y:S05]  /*4260*/  @!P0 NANOSLEEP.SYNCS 0x989680 ;  /* 0x009896800000895d */ /* 0x004fea0003900000 */
[----:B------:R-:W2:Y:S02]  /*4270*/  @!P0 SYNCS.PHASECHK.TRANS64 P0, [R0+URZ], R2 ;  /* 0x00000002000085a7 */ /* 0x000ea400080010ff */
[----:B--2---:R-:W-:Y:S05]  /*4280*/  @P0 EXIT ;  /* 0x000000000000094d */ /* 0x004fea0003800000 */
[----:B------:R-:W-:Y:S05]  /*4290*/  BRA `(.L_x_85) ;  /* 0xfffffffc00ec7947 */ /* 0x000fea000383ffff */
.L_x_23:
[----:B------:R-:W-:-:S04]  /*42a0*/  UISETP.NE.AND UP0, UPT, UR61, URZ, UPT ;  /* 0x000000ff3d00728c */ /* 0x000fc8000bf05270 */
[----:B------:R-:W-:-:S09]  /*42b0*/  UISETP.NE.OR UP0, UPT, UR20, 0x1, UP0 ;  /* 0x000000011400788c */ /* 0x000fd20008705670 */
[----:B------:R-:W-:Y:S05]  /*42c0*/  BRA.U UP0, `(.L_x_86) ;  /* 0x0000000500487547 */ /* 0x000fea000b800000 */
[----:B------:R-:W-:Y:S01]  /*42d0*/  ISETP.GE.U32.AND P2, PT, R0, 0x2, PT ;  /* 0x000000020000780c */ /* 0x000fe20003f46070 */
[----:B------:R-:W-:Y:S01]  /*42e0*/  IMAD.MOV.U32 R12, RZ, RZ, 0x1 ;  /* 0x00000001ff0c7424 */ /* 0x000fe200078e00ff */
[----:B------:R-:W-:Y:S02]  /*42f0*/  CS2R R10, SRZ ;  /* 0x00000000000a7805 */ /* 0x000fe4000001ff00 */
[----:B------:R-:W-:Y:S01]  /*4300*/  CS2R R8, SRZ ;  /* 0x0000000000087805 */ /* 0x000fe2000001ff00 */
[----:B------:R-:W-:Y:S01]  /*4310*/  UMOV UR4, 0x400 ;  /* 0x0000040000047882 */ /* 0x000fe20000000000 */
[----:B------:R-:W-:Y:S01]  /*4320*/  UMOV UR5, URZ ;  /* 0x000000ff00057c82 */ /* 0x000fe20008000000 */
[----:B------:R-:W-:-:S12]  /*4330*/  ULEA UR6, UR61, UR4, 0x18 ;  /* 0x000000043d067291 */ /* 0x000fd8000f8ec0ff */
.L_x_90:
[----:B------:R-:W-:Y:S02]  /*4340*/  LEA R2, R8, UR6, 0x3 ;  /* 0x0000000608027c11 */ /* 0x000fe4000f8e18ff */
[----:B------:R-:W-:-:S03]  /*4350*/  SHF.L.U32 R4, R9, 0x1f, RZ ;  /* 0x0000001f09047819 */ /* 0x000fc600000006ff */
[----:B------:R-:W-:Y:S01]  /*4360*/  VIADD R5, R2, 0x330 ;  /* 0x0000033002057836 */ /* 0x000fe20000000000 */
[----:B------:R-:W2:Y:S02]  /*4370*/  SYNCS.PHASECHK.TRANS64.TRYWAIT P0, [R2+URZ+0x320], R4 ;  /* 0x00032004020075a7 */ /* 0x000ea400080011ff */
[----:B--2---:R-:W-:Y:S05]  /*4380*/  @!P0 BRA `(.L_x_87) ;  /* 0x0000005400a88947 */ /* 0x004fea0003800000 */
.L_x_229:
[----:B------:R-:W-:Y:S01]  /*4390*/  ULEA UR4, UR5, UR6, 0x3 ;  /* 0x0000000605047291 */ /* 0x000fe2000f8e18ff */
[----:B--2---:R-:W-:Y:S01]  /*43a0*/  PRMT R2, RZ, 0x654, R5 ;  /* 0x00000654ff027816 */ /* 0x004fe20000000005 */
[----:B------:R-:W-:Y:S01]  /*43b0*/  @!P2 IMAD.MOV.U32 R4, RZ, RZ, 0x10 ;  /* 0x00000010ff04a424 */ /* 0x000fe200078e00ff */
[----:B------:R-:W-:Y:S01]  /*43c0*/  SHF.L.U32 R5, R12, 0x1f, RZ ;  /* 0x0000001f0c057819 */ /* 0x000fe200000006ff */
[----:B------:R-:W-:Y:S01]  /*43d0*/  UIADD3 UR7, UPT, UPT, UR4, 0x2c0, URZ ;  /* 0x000002c004077890 */ /* 0x000fe2000fffe0ff */
[----:B------:R2:W-:Y:S05]  /*43e0*/  SYNCS.ARRIVE.TRANS64.RED.A1T0 RZ, [R2+URZ], RZ ;  /* 0x000000ff02ff79a7 */ /* 0x0005ea00081004ff */
[----:B------:R-:W-:Y:S01]  /*43f0*/  IMAD.U32 R6, RZ, RZ, UR7 ;  /* 0x00000007ff067e24 */ /* 0x000fe2000f8e00ff */
[----:B------:R-:W3:Y:S04]  /*4400*/  SYNCS.PHASECHK.TRANS64.TRYWAIT P0, [UR4+0x2d0], R5 ;  /* 0x0002d005ff0075a7 */ /* 0x000ee80008001104 */
[----:B------:R-:W-:Y:S01]  /*4410*/  PRMT R6, R0, 0x654, R6 ;  /* 0x0000065400067816 */ /* 0x000fe20000000006 */
[----:B--23--:R-:W-:Y:S06]  /*4420*/  @!P0 BRA `(.L_x_88) ;  /* 0x0000005400948947 */ /* 0x00cfec0003800000 */
.L_x_231:
[----:B------:R-:W-:Y:S01]  /*4430*/  ULEA UR8, UR5, UR6, 0x4 ;  /* 0x0000000605087291 */ /* 0x000fe2000f8e20ff */
[----:B------:R-:W-:Y:S01]  /*4440*/  SEL R3, R6, R3, !P2 ;  /* 0x0000000306037207 */ /* 0x000fe20005000000 */
[----:B------:R-:W-:Y:S01]  /*4450*/  UIADD3 UR9, UPT, UPT, UR4, 0x2c0, URZ ;  /* 0x000002c004097890 */ /* 0x000fe2000fffe0ff */
[----:B--2---:R-:W-:Y:S01]  /*4460*/  LEA R2, R11, UR6, 0x3 ;  /* 0x000000060b027c11 */ /* 0x004fe2000f8e18ff */
[----:B------:R-:W-:Y:S01]  /*4470*/  UIADD3 UR8, UPT, UPT, UR8, 0x350, URZ ;  /* 0x0000035008087890 */ /* 0x000fe2000fffe0ff */
[----:B------:R2:W-:Y:S01]  /*4480*/  @!P2 SYNCS.ARRIVE.TRANS64.RED RZ, [R3+URZ], R4 ;  /* 0x0000000403ffa9a7 */ /* 0x0005e200080004ff */
[----:B------:R-:W-:Y:S01]  /*4490*/  UIADD3 UR4, UPT, UPT, UR5, 0x1, URZ ;  /* 0x0000000105047890 */ /* 0x000fe2000fffe0ff */
[----:B------:R-:W-:-:S03]  /*44a0*/  VIADD R8, R8, 0x1 ;  /* 0x0000000108087836 */ /* 0x000fc60000000000 */
[----:B------:R-:W-:Y:S02]  /*44b0*/  UISETP.NE.AND UP0, UPT, UR4, 0x2, UPT ;  /* 0x000000020400788c */ /* 0x000fe4000bf05270 */
[----:B------:R-:W-:Y:S01]  /*44c0*/  ISETP.NE.AND P0, PT, R8, 0x2, PT ;  /* 0x000000020800780c */ /* 0x000fe20003f05270 */
[----:B------:R-:W-:Y:S06]  /*44d0*/  UGETNEXTWORKID.BROADCAST [UR8], [UR9] ;  /* 0x00000000080073ca */ /* 0x000fec0008000100 */
[----:B------:R-:W-:Y:S02]  /*44e0*/  USEL UR7, URZ, 0x1, UP0 ;  /* 0x00000001ff077887 */ /* 0x000fe40008000000 */
[----:B------:R-:W-:-:S04]  /*44f0*/  USEL UR5, UR4, URZ, UP0 ;  /* 0x000000ff04057287 */ /* 0x000fc80008000000 */
[----:B------:R-:W-:Y:S02]  /*4500*/  LOP3.LUT R12, R12, UR7, RZ, 0x3c, !PT ;  /* 0x000000070c0c7c12 */ /* 0x000fe4000f8e3cff */
[----:B--2---:R-:W-:-:S04]  /*4510*/  SHF.L.U32 R4, R10, 0x1f, RZ ;  /* 0x0000001f0a047819 */ /* 0x004fc800000006ff */
[----:B------:R-:W2:Y:S02]  /*4520*/  SYNCS.PHASECHK.TRANS64.TRYWAIT P1, [R2+URZ+0x2c0], R4 ;  /* 0x0002c004020075a7 */ /* 0x000ea400080211ff */
[----:B--2---:R-:W-:Y:S05]  /*4530*/  @!P1 BRA `(.L_x_89) ;  /* 0x0000005400689947 */ /* 0x004fea0003800000 */
.L_x_232:
[C---:B--2---:R-:W-:Y:S01]  /*4540*/  LEA R4, R11.reuse, UR6, 0x4 ;  /* 0x000000060b047c11 */ /* 0x044fe2000f8e20ff */
[----:B------:R-:W-:Y:S01]  /*4550*/  VIADD R2, R2, 0x2d0 ;  /* 0x000002d002027836 */ /* 0x000fe20000000000 */
[----:B------:R-:W-:Y:S01]  /*4560*/  SEL R8, R8, RZ, P0 ;  /* 0x000000ff08087207 */ /* 0x000fe20000000000 */
[----:B------:R-:W-:-:S03]  /*4570*/  VIADD R11, R11, 0x1 ;  /* 0x000000010b0b7836 */ /* 0x000fc60000000000 */
[----:B------:R-:W2:Y:S01]  /*4580*/  LDS.128 R4, [R4+0x350] ;  /* 0x0003500004047984 */ /* 0x000ea20000000c00 */
[----:B------:R-:W-:Y:S02]  /*4590*/  PRMT R2, RZ, 0x654, R2 ;  /* 0x00000654ff027816 */ /* 0x000fe40000000002 */
[C---:B------:R-:W-:Y:S01]  /*45a0*/  ISETP.NE.AND P1, PT, R11.reuse, 0x2, PT ;  /* 0x000000020b00780c */ /* 0x040fe20003f25270 */
[----:B------:R-:W-:Y:S01]  /*45b0*/  @!PT LDS RZ, [RZ] ;  /* 0x00000000fffff984 */ /* 0x000fe20000000800 */
[----:B------:R-:W-:Y:S01]  /*45c0*/  @!PT LDS RZ, [RZ] ;  /* 0x00000000fffff984 */ /* 0x000fe20000000800 */
[----:B------:R-:W-:Y:S01]  /*45d0*/  @!PT LDS RZ, [RZ] ;  /* 0x00000000fffff984 */ /* 0x000fe20000000800 */
[----:B------:R-:W-:Y:S01]  /*45e0*/  @!PT LDS RZ, [RZ] ;  /* 0x00000000fffff984 */ /* 0x000fe20000000800 */
[----:B------:R3:W-:Y:S06]  /*45f0*/  MEMBAR.ALL.CTA ;  /* 0x0000000000007992 */ /* 0x0007ec0000008000 */
[----:B---3--:R-:W3:Y:S01]  /*4600*/  FENCE.VIEW.ASYNC.S ;  /* 0x00000000000073c6 */ /* 0x008ee20000000000 */
[----:B------:R-:W-:Y:S01]  /*4610*/  SEL R11, R11, RZ, P1 ;  /* 0x000000ff0b0b7207 */ /* 0x000fe20000800000 */
[----:B---3--:R3:W-:Y:S01]  /*4620*/  SYNCS.ARRIVE.TRANS64.RED.A1T0 RZ, [R2+URZ], RZ ;  /* 0x000000ff02ff79a7 */ /* 0x0087e200081004ff */
[----:B--2---:R-:W-:-:S02]  /*4630*/  LOP3.LUT P3, RZ, R6, 0x1, RZ, 0xc0, !PT ;  /* 0x0000000106ff7812 */ /* 0x004fc4000786c0ff */
[----:B------:R-:W-:-:S04]  /*4640*/  SEL R4, RZ, 0x1, P1 ;  /* 0x00000001ff047807 */ /* 0x000fc80000800000 */
[----:B------:R-:W-:Y:S02]  /*4650*/  LOP3.LUT R10, R10, R4, RZ, 0x3c, !PT ;  /* 0x000000040a0a7212 */ /* 0x000fe400078e3cff */
[----:B---3--:R-:W-:-:S04]  /*4660*/  SEL R2, RZ, 0x1, P0 ;  /* 0x00000001ff027807 */ /* 0x008fc80000000000 */
[----:B------:R-:W-:Y:S01]  /*4670*/  LOP3.LUT R9, R9, R2, RZ, 0x3c, !PT ;  /* 0x0000000209097212 */ /* 0x000fe200078e3cff */
[----:B------:R-:W-:Y:S06]  /*4680*/  @P3 BRA `(.L_x_90) ;  /* 0xfffffffc002c3947 */ /* 0x000fec000383ffff */
[----:B------:R-:W-:Y:S01]  /*4690*/  ULEA UR4, UR5, UR6, 0x3 ;  /* 0x0000000605047291 */ /* 0x000fe2000f8e18ff */
[----:B------:R-:W-:-:S08]  /*46a0*/  SHF.L.U32 R2, R12, 0x1f, RZ ;  /* 0x0000001f0c027819 */ /* 0x000fd000000006ff */
[----:B------:R-:W2:Y:S02]  /*46b0*/  SYNCS.PHASECHK.TRANS64 P0, [UR4+0x2d0], R2 ;  /* 0x0002d002ff0075a7 */ /* 0x000ea40008001004 */
[----:B--2---:R-:W-:Y:S05]  /*46c0*/  @P0 BRA `(.L_x_91) ;  /* 0x0000000000080947 */ /* 0x004fea0003800000 */
[----:B------:R-:W2:Y:S02]  /*46d0*/  SYNCS.PHASECHK.TRANS64.TRYWAIT P0, [UR4+0x2d0], R2 ;  /* 0x0002d002ff0075a7 */ /* 0x000ea40008001104 */
[----:B--2---:R-:W-:Y:S05]  /*46e0*/  @!P0 BRA `(.L_x_92) ;  /* 0x0000005400108947 */ /* 0x004fea0003800000 */
.L_x_91:
[----:B------:R-:W-:-:S04]  /*46f0*/  UIADD3 UR7, UPT, UPT, UR5, 0x1, URZ ;  /* 0x0000000105077890 */ /* 0x000fc8000fffe0ff */
[----:B------:R-:W-:-:S04]  /*4700*/  UISETP.NE.AND UP0, UPT, UR7, 0x2, UPT ;  /* 0x000000020700788c */ /* 0x000fc8000bf05270 */
[----:B------:R-:W-:Y:S02]  /*4710*/  USEL UR8, URZ, 0x1, UP0 ;  /* 0x00000001ff087887 */ /* 0x000fe40008000000 */
[----:B------:R-:W-:-:S04]  /*4720*/  USEL UR7, UR7, URZ, UP0 ;  /* 0x000000ff07077287 */ /* 0x000fc80008000000 */
[----:B------:R-:W-:Y:S01]  /*4730*/  ULEA UR7, UR7, UR6, 0x3 ;  /* 0x0000000607077291 */ /* 0x000fe2000f8e18ff */
[----:B--2---:R-:W-:-:S04]  /*4740*/  LOP3.LUT R2, R12, UR8, RZ, 0x3c, !PT ;  /* 0x000000080c027c12 */ /* 0x004fc8000f8e3cff */
[----:B------:R-:W-:-:S04]  /*4750*/  SHF.L.U32 R0, R2, 0x1f, RZ ;  /* 0x0000001f02007819 */ /* 0x000fc800000006ff */
[----:B------:R-:W2:Y:S02]  /*4760*/  SYNCS.PHASECHK.TRANS64 P0, [UR7+0x2d0], R0 ;  /* 0x0002d000ff0075a7 */ /* 0x000ea40008001007 */
[----:B-12---:R-:W-:Y:S05]  /*4770*/  @P0 EXIT ;  /* 0x000000000000094d */ /* 0x006fea0003800000 */
[----:B------:R-:W-:Y:S02]  /*4780*/  SHF.L.U32 R2, R2, 0x1f, RZ ;  /* 0x0000001f02027819 */ /* 0x000fe400000006ff */
[----:B------:R-:W-:-:S07]  /*4790*/  MOV R0, UR7 ;  /* 0x0000000700007c02 */ /* 0x000fce0008000f00 */
.L_x_93:
[----:B-1----:R1:W2:Y:S02]  /*47a0*/  SYNCS.PHASECHK.TRANS64.TRYWAIT P0, [R0+URZ+0x2d0], R2 ;  /* 0x0002d002000075a7 */ /* 0x0022a400080011ff */
[----:B--2---:R-:W-:Y:S05]  /*47b0*/  @!P0 NANOSLEEP.SYNCS 0x989680 ;  /* 0x009896800000895d */ /* 0x004fea0003900000 */
[----:B------:R-:W2:Y:S02]  /*47c0*/  @!P0 SYNCS.PHASECHK.TRANS64 P0, [R0+URZ+0x2d0], R2 ;  /* 0x0002d002000085a7 */ /* 0x000ea400080010ff */
[----:B--2---:R-:W-:Y:S05]  /*47d0*/  @P0 EXIT ;  /* 0x000000000000094d */ /* 0x004fea0003800000 */
[----:B------:R-:W-:Y:S05]  /*47e0*/  BRA `(.L_x_93) ;  /* 0xfffffffc00ec7947 */ /* 0x000fea000383ffff */
.L_x_86:
[----:B------:R-:W-:Y:S05]  /*47f0*/  BRA.U UP5, `(.L_x_94) ;  /* 0x0000000d057c7547 */ /* 0x000fea000b800000 */
[----:B------:R-:W-:Y:S01]  /*4800*/  UMOV UR4, 0x40 ;  /* 0x0000004000047882 */ /* 0x000fe20000000000 */
[----:B------:R-:W-:Y:S01]  /*4810*/  NOP ;  /* 0x0000000000007918 */ /* 0x000fe20000000000 */
[----:B------:R-:W-:Y:S01]  /*4820*/  ULEA UR5, UR61, UR4, 0x18 ;  /* 0x000000043d057291 */ /* 0x000fe2000f8ec0ff */
[----:B------:R-:W-:Y:S02]  /*4830*/  UMOV UR6, 0x400 ;  /* 0x0000040000067882 */ /* 0x000fe40000000000 */
[----:B------:R-:W-:-:S06]  /*4840*/  ULEA UR6, UR61, UR6, 0x18 ;  /* 0x000000063d067291 */ /* 0x000fcc000f8ec0ff */
[----:B------:R-:W2:Y:S02]  /*4850*/  LDS.U8 R0, [UR5+0x1c] ;  /* 0x00001c05ff007984 */ /* 0x000ea40008000000 */
[----:B--2---:R-:W-:-:S13]  /*4860*/  ISETP.NE.AND P0, PT, R0, RZ, PT ;  /* 0x000000ff0000720c */ /* 0x004fda0003f05270 */
[----:B------:R-:W-:Y:S05]  /*4870*/  @P0 BRA `(.L_x_95) ;  /* 0x0000000000580947 */ /* 0x000fea0003800000 */
[----:B------:R-:W-:-:S13]  /*4880*/  ELECT P0, URZ, PT ;  /* 0x0000000000ff782f */ /* 0x000fda0003800000 */
[----:B------:R-:W-:Y:S05]  /*4890*/  @!P0 BRA `(.L_x_96) ;  /* 0x0000000000608947 */ /* 0x000fea0003800000 */
[----:B------:R-:W-:Y:S01]  /*48a0*/  UMOV UR4, 0x10 ;  /* 0x0000001000047882 */ /* 0x000fe20000000000 */
[----:B------:R-:W-:Y:S01]  /*48b0*/  HFMA2 R0, -RZ, RZ, 0, 5.9604644775390625e-08 ;  /* 0x00000001ff007431 */ /* 0x000fe200000001ff */
[----:B------:R-:W-:-:S03]  /*48c0*/  MOV R3, 0xffff ;  /* 0x0000ffff00037802 */ /* 0x000fc60000000f00 */
[----:B------:R-:W-:Y:S04]  /*48d0*/  DEPBAR.LE SB2, 0x36 ;  /* 0x0000ad800000791a */ /* 0x000fe80000000000 */
[----:B------:R-:W2:Y:S02]  /*48e0*/  UTCATOMSWS.FIND_AND_SET.ALIGN UP0, UR4, UR4 ;  /* 0x00000004000475e3 */ /* 0x000ea40008000800 */
[----:B--2---:R-:W-:Y:S01]  /*48f0*/  MOV R4, UR4 ;  /* 0x0000000400047c02 */ /* 0x004fe20008000f00 */
[----:B------:R-:W-:Y:S06]  /*4900*/  BRA.U UP0, `(.L_x_97) ;  /* 0x0000000100187547 */ /* 0x000fec000b800000 */
.L_x_98:
[----:B------:R-:W-:Y:S05]  /*4910*/  NANOSLEEP 0x64 ;  /* 0x000000640000795d */ /* 0x000fea0003800000 */
[----:B------:R-:W-:-:S05]  /*4920*/  UMOV UR4, 0x10 ;  /* 0x0000001000047882 */ /* 0x000fca0000000000 */
[----:B------:R-:W-:Y:S04]  /*4930*/  DEPBAR.LE SB2, 0x36 ;  /* 0x0000ad800000791a */ /* 0x000fe80000000000 */
[----:B------:R-:W2:Y:S02]  /*4940*/  UTCATOMSWS.FIND_AND_SET.ALIGN UP0, UR4, UR4 ;  /* 0x00000004000475e3 */ /* 0x000ea40008000800 */
[----:B--2---:R-:W-:Y:S01]  /*4950*/  MOV R4, UR4 ;  /* 0x0000000400047c02 */ /* 0x004fe20008000f00 */
[----:B------:R-:W-:Y:S05]  /*4960*/  BRA.U !UP0, `(.L_x_98) ;  /* 0xfffffffd08e87547 */ /* 0x000fea000b83ffff */
.L_x_97:
[-C--:B------:R-:W-:Y:S02]  /*4970*/  SHF.L.U32 R3, R3, R4.reuse, RZ ;  /* 0x0000000403037219 */ /* 0x080fe400000006ff */
[----:B------:R-:W-:Y:S01]  /*4980*/  SHF.L.U32 R0, R0, R4, RZ ;  /* 0x0000000400007219 */ /* 0x000fe200000006ff */
[----:B------:R-:W-:Y:S02]  /*4990*/  IMAD.SHL.U32 R4, R4, 0x20, RZ ;  /* 0x0000002004047824 */ /* 0x000fe400078e00ff */
[----:B------:R2:W-:Y:S04]  /*49a0*/  ATOMS.OR RZ, [UR5+0x14], R3 ;  /* 0x00001403ffff798c */ /* 0x0005e8000b000005 */
[----:B------:R2:W-:Y:S04]  /*49b0*/  ATOMS.OR RZ, [UR5+0x18], R0 ;  /* 0x00001800ffff798c */ /* 0x0005e8000b000005 */
[----:B------:R2:W-:Y:S01]  /*49c0*/  STS [UR6+0x370], R4 ;  /* 0x00037004ff007988 */ /* 0x0005e20008000806 */
[----:B------:R-:W-:Y:S05]  /*49d0*/  BRA `(.L_x_96) ;  /* 0x0000000000107947 */ /* 0x000fea0003800000 */
.L_x_95:
[----:B------:R-:W-:Y:S02]  /*49e0*/  MOV R0, 0xffffffff ;  /* 0xffffffff00007802 */ /* 0x000fe40000000f00 */
[----:B------:R-:W-:-:S03]  /*49f0*/  MOV R4, 0x4a20 ;  /* 0x00004a2000047802 */ /* 0x000fc60000000f00 */
[----:B------:R2:W-:Y:S04]  /*4a00*/  STS [UR6+0x370], R0 ;  /* 0x00037000ff007988 */ /* 0x0005e80008000806 */
[----:B-12--5:R-:W-:Y:S05]  /*4a10*/  CALL.REL.NOINC `($__internal_1_$__cuda_sm10x_tcgen05_guardrail_trap_phase_invalid_during_alloc) ;  /* 0x0000005400907944 */ /* 0x026fea0003c00000 */
.L_x_96:
[----:B------:R-:W-:Y:S05]  /*4a20*/  WARPSYNC.ALL ;  /* 0x0000000000007948 */ /* 0x000fea0003800000 */
[----:B------:R-:W3:Y:S01]  /*4a30*/  S2UR UR4, SR_CgaCtaId ;  /* 0x00000000000479c3 */ /* 0x000ee20000008800 */
[----:B------:R-:W-:Y:S01]  /*4a40*/  UMOV UR14, 0x400 ;  /* 0x00000400000e7882 */ /* 0x000fe20000000000 */
[----:B------:R-:W-:-:S06]  /*4a50*/  NOP ;  /* 0x0000000000007918 */ /* 0x000fcc0000000000 */
[----:B------:R-:W-:Y:S06]  /*4a60*/  BAR.ARV 0x6, 0xa0 ;  /* 0x0182800000007b1d */ /* 0x000fec0000002000 */
[----:B------:R-:W4:Y:S01]  /*4a70*/  LDCU UR5, c[0x0][0x38c] ;  /* 0x00007180ff0577ac */ /* 0x000f220008000800 */
[----:B------:R-:W-:Y:S01]  /*4a80*/  LOP3.LUT R2, R2, 0xffff, RZ, 0xc0, !PT ;  /* 0x0000ffff02027812 */ /* 0x000fe200078ec0ff */
[----:B------:R-:W-:Y:S01]  /*4a90*/  IMAD.MOV.U32 R11, RZ, RZ, 0x1 ;  /* 0x00000001ff0b7424 */ /* 0x000fe200078e00ff */
[----:B------:R-:W-:Y:S01]  /*4aa0*/  CS2R R8, SRZ ;  /* 0x0000000000087805 */ /* 0x000fe2000001ff00 */
[----:B------:R-:W1:Y:S01]  /*4ab0*/  LDCU UR8, c[0x0][0x38c] ;  /* 0x00007180ff0877ac */ /* 0x000e620008000800 */
[----:B------:R-:W-:Y:S01]  /*4ac0*/  R2UR UR16, R2 ;  /* 0x00000000021072ca */ /* 0x000fe200000e0000 */
[----:B------:R-:W-:Y:S01]  /*4ad0*/  IMAD.MOV.U32 R10, RZ, RZ, RZ ;  /* 0x000000ffff0a7224 */ /* 0x000fe200078e00ff */
[----:B------:R-:W-:Y:S01]  /*4ae0*/  UMOV UR18, URZ ;  /* 0x000000ff00127c82 */ /* 0x000fe20008000000 */
[----:B------:R-:W-:Y:S01]  /*4af0*/  UMOV UR11, URZ ;  /* 0x000000ff000b7c82 */ /* 0x000fe20008000000 */
[----:B---3--:R-:W-:Y:S01]  /*4b00*/  ULEA UR14, UR4, UR14, 0x18 ;  /* 0x0000000e040e7291 */ /* 0x008fe2000f8ec0ff */
[----:B------:R-:W-:Y:S01]  /*4b10*/  UMOV UR20, 0x0 ;  /* 0x0000000000147882 */ /* 0x000fe20000000000 */
[----:B------:R-:W-:-:S02]  /*4b20*/  UMOV UR21, 0x4180010 ;  /* 0x0418001000157882 */ /* 0x000fc40000000000 */
[----:B------:R-:W-:Y:S02]  /*4b30*/  UIADD3 UR6, UPT, UPT, UR14, 0x3500, URZ ;  /* 0x000035000e067890 */ /* 0x000fe4000fffe0ff */
[----:B------:R-:W-:Y:S02]  /*4b40*/  UIADD3 UR7, UPT, UPT, UR14, 0x18500, URZ ;  /* 0x000185000e077890 */ /* 0x000fe4000fffe0ff */
[----:B----4-:R-:W-:Y:S01]  /*4b50*/  UIADD3 UR5, UPT, UPT, UR5, 0x1f, URZ ;  /* 0x0000001f05057890 */ /* 0x010fe2000fffe0ff */
[----:B--2---:R-:W2:Y:S01]  /*4b60*/  LDS R0, [UR14+0x370] ;  /* 0x0003700eff007984 */ /* 0x004ea20008000800 */
[----:B------:R-:W-:Y:S02]  /*4b70*/  USHF.R.U32.HI UR6, URZ, 0x4, UR6 ;  /* 0x00000004ff067899 */ /* 0x000fe40008011606 */
[----:B------:R-:W-:Y:S02]  /*4b80*/  USHF.R.S32.HI UR4, URZ, 0x1f, UR5 ;  /* 0x0000001fff047899 */ /* 0x000fe40008011405 */
[----:B------:R-:W-:-:S02]  /*4b90*/  ULOP3.LUT UR6, UR6, 0x3fff, URZ, 0xc0, !UPT ;  /* 0x00003fff06067892 */ /* 0x000fc4000f8ec0ff */
[----:B------:R-:W-:Y:S02]  /*4ba0*/  ULEA.HI UR4, UR4, UR5, URZ, 0x5 ;  /* 0x0000000504047291 */ /* 0x000fe4000f8f28ff */
[----:B------:R-:W-:Y:S02]  /*4bb0*/  USHF.R.U32.HI UR5, URZ, 0x4, UR7 ;  /* 0x00000004ff057899 */ /* 0x000fe40008011607 */
[----:B------:R-:W-:Y:S02]  /*4bc0*/  USHF.R.S32.HI UR22, URZ, 0x5, UR4 ;  /* 0x00000005ff167899 */ /* 0x000fe40008011404 */
[----:B------:R-:W-:Y:S02]  /*4bd0*/  ULOP3.LUT UR4, UR5, 0x3fff, URZ, 0xc0, !UPT ;  /* 0x00003fff05047892 */ /* 0x000fe4000f8ec0ff */
[----:B------:R-:W-:Y:S02]  /*4be0*/  UISETP.LT.AND UP0, UPT, UR22, 0x1, UPT ;  /* 0x000000011600788c */ /* 0x000fe4000bf01270 */
[----:B------:R-:W-:-:S02]  /*4bf0*/  ULOP3.LUT UR17, UR6, 0x10000, URZ, 0xfc, !UPT ;  /* 0x0001000006117892 */ /* 0x000fc4000f8efcff */
[----:B------:R-:W-:Y:S02]  /*4c00*/  USEL UR23, UR22, 0x1, !UP0 ;  /* 0x0000000116177887 */ /* 0x000fe4000c000000 */
[----:B------:R-:W-:Y:S02]  /*4c10*/  ULOP3.LUT UR4, UR4, 0x10000, URZ, 0xfc, !UPT ;  /* 0x0001000004047892 */ /* 0x000fe4000f8efcff */
[----:B------:R-:W-:Y:S02]  /*4c20*/  UIADD3 UR23, UPT, UPT, -UR23, URZ, URZ ;  /* 0x000000ff17177290 */ /* 0x000fe4000fffe1ff */
[----:B-1----:R-:W-:Y:S01]  /*4c30*/  UISETP.GE.AND UP4, UPT, UR8, 0x1, UPT ;  /* 0x000000010800788c */ /* 0x002fe2000bf86270 */
[----:B--2---:R-:W-:-:S15]  /*4c40*/  R2UR UR24, R0 ;  /* 0x00000000001872ca */ /* 0x004fde00000e0000 */
.L_x_105:
[----:B------:R-:W-:Y:S02]  /*4c50*/  LEA R0, R10, UR14, 0x3 ;  /* 0x0000000e0a007c11 */ /* 0x000fe4000f8e18ff */
[----:B------:R-:W-:Y:S02]  /*4c60*/  SHF.L.U32 R2, R9, 0x1f, RZ ;  /* 0x0000001f09027819 */ /* 0x000fe400000006ff */
[----:B------:R-:W-:Y:S01]  /*4c70*/  PLOP3.LUT P0, PT, PT, PT, UP4, 0x80, 0x8 ;  /* 0x000000000008781c */ /* 0x000fe20003f0f048 */
[----:B------:R-:W-:Y:S01]  /*4c80*/  VIADD R3, R0, 0x2d0 ;  /* 0x000002d000037836 */ /* 0x000fe20000000000 */
[----:B-1----:R-:W1:Y:S02]  /*4c90*/  SYNCS.PHASECHK.TRANS64.TRYWAIT P1, [R0+URZ+0x2c0], R2 ;  /* 0x0002c002000075a7 */ /* 0x002e6400080211ff */
[----:B-1-3--:R-:W-:Y:S09]  /*4ca0*/  @!P1 BRA `(.L_x_99) ;  /* 0x0000004c00b89947 */ /* 0x00aff20003800000 */
.L_x_234:
[----:B------:R-:W-:Y:S01]  /*4cb0*/  LEA R4, R10, UR14, 0x4 ;  /* 0x0000000e0a047c11 */ /* 0x000fe2000f8e20ff */
[----:B------:R-:W-:Y:S01]  /*4cc0*/  @UP4 ULEA UR5, UR11, UR14, 0x3 ;  /* 0x0000000e0b054291 */ /* 0x000fe2000f8e18ff */
[----:B------:R-:W-:Y:S01]  /*4cd0*/  PLOP3.LUT P2, PT, PT, PT, PT, 0x80, 0x8 ;  /* 0x000000000008781c */ /* 0x000fe20003f4f070 */
[----:B------:R-:W-:Y:S01]  /*4ce0*/  ULEA UR19, UR18, UR14, 0x3 ;  /* 0x0000000e12137291 */ /* 0x000fe2000f8e18ff */
[----:B------:R-:W-:Y:S02]  /*4cf0*/  PRMT R3, RZ, 0x654, R3 ;  /* 0x00000654ff037816 */ /* 0x000fe40000000003 */
[----:B------:R-:W2:Y:S01]  /*4d00*/  LDS.128 R4, [R4+0x350] ;  /* 0x0003500004047984 */ /* 0x000ea20000000c00 */
[----:B-1----:R-:W-:Y:S02]  /*4d10*/  @P0 SHF.L.U32 R2, R8, 0x1f, RZ ;  /* 0x0000001f08020819 */ /* 0x002fe400000006ff */
[----:B------:R-:W-:Y:S01]  /*4d20*/  SHF.L.U32 R0, R11, 0x1f, RZ ;  /* 0x0000001f0b007819 */ /* 0x000fe200000006ff */
[----:B------:R-:W-:Y:S01]  /*4d30*/  @!PT LDS RZ, [RZ] ;  /* 0x00000000fffff984 */ /* 0x000fe20000000800 */
[----:B------:R-:W-:Y:S01]  /*4d40*/  @!PT LDS RZ, [RZ] ;  /* 0x00000000fffff984 */ /* 0x000fe20000000800 */
[----:B------:R-:W-:Y:S01]  /*4d50*/  @!PT LDS RZ, [RZ] ;  /* 0x00000000fffff984 */ /* 0x000fe20000000800 */
[----:B------:R-:W-:Y:S01]  /*4d60*/  @!PT LDS RZ, [RZ] ;  /* 0x00000000fffff984 */ /* 0x000fe20000000800 */
[----:B------:R1:W-:Y:S06]  /*4d70*/  MEMBAR.ALL.CTA ;  /* 0x0000000000007992 */ /* 0x0003ec0000008000 */
[----:B-1----:R-:W1:Y:S02]  /*4d80*/  FENCE.VIEW.ASYNC.S ;  /* 0x00000000000073c6 */ /* 0x002e640000000000 */
[----:B-1----:R1:W-:Y:S01]  /*4d90*/  SYNCS.ARRIVE.TRANS64.RED.A1T0 RZ, [R3+URZ], RZ ;  /* 0x000000ff03ff79a7 */ /* 0x0023e200081004ff */
[----:B------:R1:W3:Y:S01]  /*4da0*/  @P0 SYNCS.PHASECHK.TRANS64.TRYWAIT P2, [UR5], R2 ;  /* 0x00000002ff0005a7 */ /* 0x0002e20008041105 */
[----:B--2---:R-:W-:Y:S01]  /*4db0*/  LOP3.LUT P1, RZ, R6, 0x1, RZ, 0xc0, !PT ;  /* 0x0000000106ff7812 */ /* 0x004fe2000782c0ff */
[----:B------:R-:W2:Y:S02]  /*4dc0*/  SYNCS.PHASECHK.TRANS64.TRYWAIT P0, [UR19+0x300], R0 ;  /* 0x00030000ff0075a7 */ /* 0x000ea40008001113 */
[----:B-123--:R-:W-:Y:S10]  /*4dd0*/  @!P0 BRA `(.L_x_100) ;  /* 0x0000004c00808947 */ /* 0x00eff40003800000 */
.L_x_236:
[----:B------:R-:W-:Y:S01]  /*4de0*/  IADD3 R10, PT, PT, R10, 0x1, RZ ;  /* 0x000000010a0a7810 */ /* 0x000fe20007ffe0ff */
[----:B------:R-:W-:Y:S06]  /*4df0*/  BRA.U !UP4, `(.L_x_101) ;  /* 0x000000010c9c7547 */ /* 0x000fec000b800000 */
[----:B------:R-:W-:Y:S02]  /*4e00*/  ULEA.HI UR5, UR18, UR18, URZ, 0x1 ;  /* 0x0000001212057291 */ /* 0x000fe4000f8f08ff */
[----:B------:R-:W-:Y:S02]  /*4e10*/  UPLOP3.LUT UP2, UPT, UPT, UPT, UPT, 0x40, 0x4 ;  /* 0x000000000004789c */ /* 0x000fe40003f4e870 */
[----:B------:R-:W-:Y:S02]  /*4e20*/  USHF.R.U32.HI UR6, URZ, 0x1, UR5 ;  /* 0x00000001ff067899 */ /* 0x000fe40008011605 */
[----:B------:R-:W-:Y:S02]  /*4e30*/  ULOP3.LUT UR15, UR5, 0xffe, URZ, 0xc0, !UPT ;  /* 0x00000ffe050f7892 */ /* 0x000fe4000f8ec0ff */
[----:B------:R-:W-:Y:S02]  /*4e40*/  UIMAD UR5, UR6, 0x60, UR24 ;  /* 0x00000060060578a4 */ /* 0x000fe4000f8e0218 */
[----:B------:R-:W-:Y:S01]  /*4e50*/  UIADD3 UR15, UPT, UPT, -UR15, UR18, URZ ;  /* 0x000000120f0f7290 */ /* 0x000fe2000fffe1ff */
[----:B------:R-:W-:Y:S01]  /*4e60*/  UMOV UR13, UR23 ;  /* 0x00000017000d7c82 */ /* 0x000fe20008000000 */
[----:B------:R-:W-:-:S02]  /*4e70*/  UMOV UR12, UR22 ;  /* 0x00000016000c7c82 */ /* 0x000fc40008000000 */
[----:B------:R-:W-:-:S03]  /*4e80*/  ULEA UR15, UR15, UR5, 0x14 ;  /* 0x000000050f0f7291 */ /* 0x000fc6000f8ea0ff */
[----:B------:R-:W-:-:S09]  /*4e90*/  UMOV UR5, UR11 ;  /* 0x0000000b00057c82 */ /* 0x000fd20008000000 */
.L_x_104:
[----:B------:R-:W-:Y:S02]  /*4ea0*/  UIADD3 UR13, UPT, UPT, UR13, 0x1, URZ ;  /* 0x000000010d0d7890 */ /* 0x000fe4000fffe0ff */
[----:B--2---:R-:W-:Y:S02]  /*4eb0*/  ULEA UR7, UR5, UR14, 0x3 ;  /* 0x0000000e05077291 */ /* 0x004fe4000f8e18ff */
[----:B------:R-:W-:Y:S01]  /*4ec0*/  UISETP.NE.AND UP3, UPT, UR13, URZ, UPT ;  /* 0x000000ff0d00728c */ /* 0x000fe2000bf65270 */
[----:B---3--:R-:W-:Y:S10]  /*4ed0*/  @P2 BRA `(.L_x_102) ;  /* 0x00000000000c2947 */ /* 0x008ff40003800000 */
[----:B-1----:R-:W-:Y:S04]  /*4ee0*/  SHF.L.U32 R2, R8, 0x1f, RZ ;  /* 0x0000001f08027819 */ /* 0x002fe800000006ff */
[----:B------:R-:W1:Y:S02]  /*4ef0*/  SYNCS.PHASECHK.TRANS64.TRYWAIT P0, [UR7], R2 ;  /* 0x00000002ff0075a7 */ /* 0x000e640008001107 */
[----:B-1----:R-:W-:Y:S05]  /*4f00*/  @!P0 BRA `(.L_x_103) ;  /* 0x0000004c004c8947 */ /* 0x002fea0003800000 */
.L_x_102:
[----:B------:R-:W-:Y:S01]  /*4f10*/  UISETP.NE.AND UP0, UPT, UR12, 0x1, UPT ;  /* 0x000000010c00788c */ /* 0x000fe2000bf05270 */
[----:B------:R-:W-:Y:S01]  /*4f20*/  PLOP3.LUT P2, PT, PT, PT, PT, 0x80, 0x8 ;  /* 0x000000000008781c */ /* 0x000fe20003f4f070 */
[----:B------:R-:W-:Y:S02]  /*4f30*/  UIADD3 UR6, UPT, UPT, UR5, 0x1, URZ ;  /* 0x0000000105067890 */ /* 0x000fe4000fffe0ff */
[----:B------:R-:W-:Y:S02]  /*4f40*/  UIADD3 UR12, UPT, UPT, UR12, -0x1, URZ ;  /* 0xffffffff0c0c7890 */ /* 0x000fe4000fffe0ff */
[----:B------:R-:W-:Y:S01]  /*4f50*/  UISETP.NE.AND UP1, UPT, UR6, 0x2a, UPT ;  /* 0x0000002a0600788c */ /* 0x000fe2000bf25270 */
[----:B------:R-:W-:Y:S01]  /*4f60*/  PLOP3.LUT P0, PT, PT, PT, UP0, 0x80, 0x8 ;  /* 0x000000000008781c */ /* 0x000fe20003f0f008 */
[----:B------:R-:W-:Y:S02]  /*4f70*/  UMOV UR9, 0xc0004010 ;  /* 0xc000401000097882 */ /* 0x000fe40000000000 */
[----:B------:R-:W-:Y:S02]  /*4f80*/  USEL UR8, URZ, 0x1, UP1 ;  /* 0x00000001ff087887 */ /* 0x000fe40008800000 */
[----:B------:R-:W-:Y:S02]  /*4f90*/  USEL UR11, UR6, URZ, UP1 ;  /* 0x000000ff060b7287 */ /* 0x000fe40008800000 */
[----:B------:R-:W-:Y:S02]  /*4fa0*/  UIMAD UR6, UR5, 0xc0, UR4 ;  /* 0x000000c0050678a4 */ /* 0x000fe4000f8e0204 */
[----:B------:R-:W-:Y:S01]  /*4fb0*/  @UP0 ULEA UR10, UR11, UR14, 0x3 ;  /* 0x0000000e0b0a0291 */ /* 0x000fe2000f8e18ff */
[----:B------:R-:W-:Y:S01]  /*4fc0*/  LOP3.LUT R8, R8, UR8, RZ, 0x3c, !PT ;  /* 0x0000000808087c12 */ /* 0x000fe2000f8e3cff */
[----:B------:R-:W-:Y:S03]  /*4fd0*/  ULEA UR8, UR5, UR17, 0x7 ;  /* 0x0000001105087291 */ /* 0x000fe6000f8e38ff */
[----:B-1----:R-:W-:Y:S01]  /*4fe0*/  @P0 SHF.L.U32 R0, R8, 0x1f, RZ ;  /* 0x0000001f08000819 */ /* 0x002fe200000006ff */
[----:B------:R-:W-:Y:S03]  /*4ff0*/  UMOV UR5, UR11 ;  /* 0x0000000b00057c82 */ /* 0x000fe60008000000 */
[----:B------:R2:W3:Y:S01]  /*5000*/  @P0 SYNCS.PHASECHK.TRANS64.TRYWAIT P2, [UR10], R0 ;  /* 0x00000000ff0005a7 */ /* 0x0004e2000804110a */
[----:B------:R-:W-:Y:S03]  /*5010*/  UIADD3 UR10, UPT, UPT, UR7, 0x150, URZ ;  /* 0x00000150070a7890 */ /* 0x000fe6000fffe0ff */
[----:B------:R-:W-:Y:S02]  /*5020*/  UMOV UR7, 0xc0004010 ;  /* 0xc000401000077882 */ /* 0x000fe40000000000 */
[----:B------:R2:W-:Y:S01]  /*5030*/  UTCQMMA gdesc[UR8], gdesc[UR6], tmem[UR15], tmem[UR20], idesc[UR21], UP2 ;  /* 0x00ff1406080075ea */ /* 0x0005e2000900030f */
[----:B------:R-:W-:Y:S03]  /*5040*/  UPLOP3.LUT UP2, UPT, UPT, UPT, UPT, 0x80, 0x8 ;  /* 0x000000000008789c */ /* 0x000fe60003f4f070 */
[----:B------:R2:W-:Y:S01]  /*5050*/  UTCBAR.MULTICAST [UR10], URZ, UR16 ;  /* 0x000000ff0a0073e9 */ /* 0x0005e20008000810 */
[----:B------:R-:W-:Y:S07]  /*5060*/  BRA.U UP3, `(.L_x_104) ;  /* 0xfffffffd038c7547 */ /* 0x000fee000b83ffff */
.L_x_101:
[----:B------:R-:W-:Y:S01]  /*5070*/  UIADD3 UR5, UPT, UPT, UR18, 0x1, URZ ;  /* 0x0000000112057890 */ /* 0x000fe2000fffe0ff */
[C---:B------:R-:W-:Y:S01]  /*5080*/  ISETP.NE.AND P0, PT, R10.reuse, 0x2, PT ;  /* 0x000000020a00780c */ /* 0x040fe20003f05270 */
[----:B--2---:R-:W-:Y:S02]  /*5090*/  UIADD3 UR6, UPT, UPT, UR19, 0x2e0, URZ ;  /* 0x000002e013067890 */ /* 0x004fe4000fffe0ff */
[----:B------:R-:W-:Y:S01]  /*50a0*/  UISETP.NE.AND UP0, UPT, UR5, 0x4, UPT ;  /* 0x000000040500788c */ /* 0x000fe2000bf05270 */
[----:B-1----:R-:W-:Y:S02]  /*50b0*/  SEL R0, RZ, 0x1, P0 ;  /* 0x00000001ff007807 */ /* 0x002fe40000000000 */
[----:B------:R-:W-:Y:S01]  /*50c0*/  SEL R10, R10, RZ, P0 ;  /* 0x000000ff0a0a7207 */ /* 0x000fe20000000000 */
[----:B------:R-:W-:Y:S01]  /*50d0*/  USEL UR7, URZ, 0x1, UP0 ;  /* 0x00000001ff077887 */ /* 0x000fe20008000000 */
[----:B------:R-:W-:Y:S01]  /*50e0*/  LOP3.LUT R9, R9, R0, RZ, 0x3c, !PT ;  /* 0x0000000009097212 */ /* 0x000fe200078e3cff */
[----:B------:R-:W-:Y:S01]  /*50f0*/  USEL UR18, UR5, URZ, UP0 ;  /* 0x000000ff05127287 */ /* 0x000fe20008000000 */
[----:B------:R1:W-:Y:S03]  /*5100*/  UTCBAR [UR6], URZ ;  /* 0x000000ff060073e9 */ /* 0x0003e600080000ff */
[----:B------:R-:W-:Y:S01]  /*5110*/  LOP3.LUT R11, R11, UR7, RZ, 0x3c, !PT ;  /* 0x000000070b0b7c12 */ /* 0x000fe2000f8e3cff */
[----:B------:R-:W-:Y:S07]  /*5120*/  @P1 BRA `(.L_x_105) ;  /* 0xfffffff800c81947 */ /* 0x000fee000383ffff */
[----:B------:R-:W2:Y:S01]  /*5130*/  S2UR UR8, SR_CgaCtaId ;  /* 0x00000000000879c3 */ /* 0x000ea20000008800 */
[----:B------:R-:W-:Y:S01]  /*5140*/  ELECT P0, URZ, PT ;  /* 0x0000000000ff782f */ /* 0x000fe20003800000 */
[----:B------:R-:W-:Y:S01]  /*5150*/  IMAD.MOV.U32 R0, RZ, RZ, 0x1 ;  /* 0x00000001ff007424 */ /* 0x000fe200078e00ff */
[----:B------:R-:W-:Y:S01]  /*5160*/  UIADD3 UR14, UPT, UPT, UR14, 0x300, URZ ;  /* 0x000003000e0e7890 */ /* 0x000fe2000fffe0ff */
[----:B------:R-:W-:Y:S01]  /*5170*/  SHF.L.U32 R2, R11, 0x1f, RZ ;  /* 0x0000001f0b027819 */ /* 0x000fe200000006ff */
[----:B------:R-:W-:-:S03]  /*5180*/  UMOV UR4, 0x40 ;  /* 0x0000004000047882 */ /* 0x000fc60000000000 */
[----:B------:R-:W-:Y:S01]  /*5190*/  UVIRTCOUNT.DEALLOC.SMPOOL 0x80 ;  /* 0x000000800000784c */ /* 0x000fe20000000000 */
[----:B--2---:R-:W-:Y:S02]  /*51a0*/  ULEA UR8, UR8, UR4, 0x18 ;  /* 0x0000000408087291 */ /* 0x004fe4000f8ec0ff */
[----:B------:R-:W-:-:S07]  /*51b0*/  ULEA UR4, UR18, UR14, 0x3 ;  /* 0x0000000e12047291 */ /* 0x000fce000f8e18ff */
[----:B------:R2:W-:Y:S02]  /*51c0*/  @P0 STS.U8 [UR8+0x1c], R0 ;  /* 0x00001c00ff000988 */ /* 0x0005e40008000008 */
[----:B------:R-:W4:Y:S02]  /*51d0*/  SYNCS.PHASECHK.TRANS64.TRYWAIT P0, [UR4], R2 ;  /* 0x00000002ff0075a7 */ /* 0x000f240008001104 */
[----:B--2-4-:R-:W-:Y:S05]  /*51e0*/  @!P0 BRA `(.L_x_106) ;  /* 0x0000004800ac8947 */ /* 0x014fea0003800000 */
.L_x_239:
[----:B------:R-:W-:-:S04]  /*51f0*/  UIADD3 UR4, UPT, UPT, UR18, 0x1, URZ ;  /* 0x0000000112047890 */ /* 0x000fc8000fffe0ff */
[----:B------:R-:W-:-:S04]  /*5200*/  UISETP.NE.AND UP0, UPT, UR4, 0x4, UPT ;  /* 0x000000040400788c */ /* 0x000fc8000bf05270 */
[----:B-1----:R-:W-:Y:S02]  /*5210*/  USEL UR6, URZ, 0x1, UP0 ;  /* 0x00000001ff067887 */ /* 0x002fe40008000000 */
[----:B------:R-:W-:-:S04]  /*5220*/  USEL UR4, UR4, URZ, UP0 ;  /* 0x000000ff04047287 */ /* 0x000fc80008000000 */
[----:B------:R-:W-:Y:S01]  /*5230*/  ULEA UR5, UR4, UR14, 0x3 ;  /* 0x0000000e04057291 */ /* 0x000fe2000f8e18ff */
[----:B--2---:R-:W-:-:S04]  /*5240*/  LOP3.LUT R2, R11, UR6, RZ, 0x3c, !PT ;  /* 0x000000060b027c12 */ /* 0x004fc8000f8e3cff */
[----:B------:R-:W-:-:S04]  /*5250*/  SHF.L.U32 R3, R2, 0x1f, RZ ;  /* 0x0000001f02037819 */ /* 0x000fc800000006ff */
[----:B------:R-:W1:Y:S02]  /*5260*/  SYNCS.PHASECHK.TRANS64.TRYWAIT P0, [UR5], R3 ;  /* 0x00000003ff0075a7 */ /* 0x000e640008001105 */
[----:B-1----:R-:W-:Y:S05]  /*5270*/  @!P0 BRA `(.L_x_107) ;  /* 0x0000004800a08947 */ /* 0x002fea0003800000 */
.L_x_241:
        /* <DEDUP_REMOVED lines=9> */
.L_x_243:
[----:B------:R-:W-:-:S04]  /*5310*/  UIADD3 UR4, UPT, UPT, UR4, 0x1, URZ ;  /* 0x0000000104047890 */ /* 0x000fc8000fffe0ff */
[----:B------:R-:W-:-:S04]  /*5320*/  UISETP.NE.AND UP0, UPT, UR4, 0x4, UPT ;  /* 0x000000040400788c */ /* 0x000fc8000bf05270 */
[----:B------:R-:W-:Y:S02]  /*5330*/  USEL UR5, URZ, 0x1, UP0 ;  /* 0x00000001ff057887 */ /* 0x000fe40008000000 */
[----:B------:R-:W-:-:S04]  /*5340*/  USEL UR4, UR4, URZ, UP0 ;  /* 0x000000ff04047287 */ /* 0x000fc80008000000 */
[----:B------:R-:W-:Y:S01]  /*5350*/  ULEA UR4, UR4, UR14, 0x3 ;  /* 0x0000000e04047291 */ /* 0x000fe2000f8e18ff */
[----:B------:R-:W-:-:S04]  /*5360*/  LOP3.LUT R2, R2, UR5, RZ, 0x3c, !PT ;  /* 0x0000000502027c12 */ /* 0x000fc8000f8e3cff */
[----:B------:R-:W-:-:S04]  /*5370*/  SHF.L.U32 R2, R2, 0x1f, RZ ;  /* 0x0000001f02027819 */ /* 0x000fc800000006ff */
[----:B------:R-:W2:Y:S02]  /*5380*/  SYNCS.PHASECHK.TRANS64.TRYWAIT P0, [UR4], R2 ;  /* 0x00000002ff0075a7 */ /* 0x000ea40008001104 */
[----:B--2---:R-:W-:Y:S05]  /*5390*/  @!P0 BRA `(.L_x_109) ;  /* 0x0000004800888947 */ /* 0x004fea0003800000 */
.L_x_245:
[----:B------:R-:W-:Y:S01]  /*53a0*/  NOP ;  /* 0x0000000000007918 */ /* 0x000fe20000000000 */
[----:B-1----:R-:W1:Y:S01]  /*53b0*/  LDS R0, [UR8+0x14] ;  /* 0x00001408ff007984 */ /* 0x002e620008000800 */
[----:B------:R-:W-:Y:S01]  /*53c0*/  ULOP3.LUT UR4, UR24, 0xffff, URZ, 0xc0, !UPT ;  /* 0x0000ffff18047892 */ /* 0x000fe2000f8ec0ff */
[----:B------:R-:W-:Y:S01]  /*53d0*/  UMOV UR5, 0xffff ;  /* 0x0000ffff00057882 */ /* 0x000fe20000000000 */
[----:B------:R-:W-:Y:S02]  /*53e0*/  UMOV UR6, 0x1 ;  /* 0x0000000100067882 */ /* 0x000fe40000000000 */
[----:B------:R-:W-:-:S04]  /*53f0*/  USHF.R.U32.HI UR4, URZ, 0x5, UR4 ;  /* 0x00000005ff047899 */ /* 0x000fc80008011604 */
[----:B------:R-:W-:Y:S02]  /*5400*/  USHF.L.U32 UR5, UR5, UR4, URZ ;  /* 0x0000000405057299 */ /* 0x000fe400080006ff */
[----:B------:R-:W-:-:S04]  /*5410*/  USHF.L.U32 UR4, UR6, UR4, URZ ;  /* 0x0000000406047299 */ /* 0x000fc800080006ff */
[----:B-1----:R-:W-:-:S04]  /*5420*/  LOP3.LUT R0, R0, UR5, RZ, 0xc0, !PT ;  /* 0x0000000500007c12 */ /* 0x002fc8000f8ec0ff */
[----:B------:R-:W-:-:S13]  /*5430*/  ISETP.NE.AND P0, PT, R0, UR5, PT ;  /* 0x0000000500007c0c */ /* 0x000fda000bf05270 */
[----:B------:R-:W-:Y:S05]  /*5440*/  @P0 BRA `(.L_x_110) ;  /* 0x0000000000580947 */ /* 0x000fea0003800000 */
[----:B------:R-:W1:Y:S02]  /*5450*/  LDS R0, [UR8+0x18] ;  /* 0x00001808ff007984 */ /* 0x000e640008000800 */
[----:B-1----:R-:W-:-:S04]  /*5460*/  LOP3.LUT R0, R0, UR4, RZ, 0xc0, !PT ;  /* 0x0000000400007c12 */ /* 0x002fc8000f8ec0ff */
[----:B------:R-:W-:-:S13]  /*5470*/  ISETP.NE.AND P0, PT, R0, UR4, PT ;  /* 0x0000000400007c0c */ /* 0x000fda000bf05270 */
[----:B------:R-:W-:Y:S05]  /*5480*/  @P0 BRA `(.L_x_111) ;  /* 0x00000000003c0947 */ /* 0x000fea0003800000 */
[----:B------:R-:W1:Y:S01]  /*5490*/  S2R R2, SR_LANEID ;  /* 0x0000000000027919 */ /* 0x000e620000000000 */
[----:B------:R-:W-:-:S06]  /*54a0*/  ULOP3.LUT UR5, URZ, UR5, URZ, 0x33, !UPT ;  /* 0x00000005ff057292 */ /* 0x000fcc000f8e33ff */
[----:B------:R-:W-:-:S04]  /*54b0*/  IMAD.U32 R0, RZ, RZ, UR5 ;  /* 0x00000005ff007e24 */ /* 0x000fc8000f8e00ff */
[----:B------:R2:W4:Y:S02]  /*54c0*/  REDUX UR7, R0 ;  /* 0x00000000000773c4 */ /* 0x0005240000000000 */
[----:B------:R1:W-:Y:S01]  /*54d0*/  UTCATOMSWS.AND URZ, UR5 ;  /* 0x0000000500ff79e3 */ /* 0x0003e20008000000 */
[----:B--2---:R-:W-:Y:S01]  /*54e0*/  LOP3.LUT R0, RZ, UR4, RZ, 0x33, !PT ;  /* 0x00000004ff007c12 */ /* 0x004fe2000f8e33ff */
[----:B------:R-:W-:Y:S02]  /*54f0*/  VOTEU.ANY UR4, UPT, PT ;  /* 0x0000000000047886 */ /* 0x000fe400038e0100 */
[----:B------:R-:W-:Y:S02]  /*5500*/  UFLO.U32 UR4, UR4 ;  /* 0x00000004000472bd */ /* 0x000fe400080e0000 */
[----:B------:R-:W2:Y:S04]  /*5510*/  REDUX UR6, R0 ;  /* 0x00000000000673c4 */ /* 0x000ea80000000000 */
[----:B-1----:R-:W-:-:S02]  /*5520*/  ISETP.EQ.U32.AND P0, PT, R2, UR4, PT ;  /* 0x0000000402007c0c */ /* 0x002fc4000bf02070 */
[----:B----4-:R-:W-:-:S11]  /*5530*/  MOV R2, UR7 ;  /* 0x0000000700027c02 */ /* 0x010fd60008000f00 */
[----:B------:R1:W-:Y:S01]  /*5540*/  @P0 ATOMS.AND RZ, [UR8+0x14], R2 ;  /* 0x00001402ffff098c */ /* 0x0003e2000a800008 */
[----:B--2---:R-:W-:-:S05]  /*5550*/  IMAD.U32 R0, RZ, RZ, UR6 ;  /* 0x00000006ff007e24 */ /* 0x004fca000f8e00ff */
[----:B------:R1:W-:Y:S01]  /*5560*/  @P0 ATOMS.AND RZ, [UR8+0x18], R0 ;  /* 0x00001800ffff098c */ /* 0x0003e2000a800008 */
[----:B------:R-:W-:Y:S05]  /*5570*/  BRA `(.L_x_112) ;  /* 0x0000000000147947 */ /* 0x000fea0003800000 */
.L_x_111:
[----:B------:R-:W-:Y:S02]  /*5580*/  MOV R2, 0x55a0 ;  /* 0x000055a000027802 */ /* 0x000fe40000000f00 */
[----:B---3-5:R-:W-:Y:S05]  /*5590*/  CALL.REL.NOINC `($__internal_0_$__cuda_sm10x_tcgen05_guardrail_trap_col_being_dealloced_not_returned_by_alloc) ;  /* 0x0000004800a47944 */ /* 0x028fea0003c00000 */
[----:B------:R-:W-:Y:S05]  /*55a0*/  BRA `(.L_x_112) ;  /* 0x0000000000087947 */ /* 0x000fea0003800000 */
.L_x_110:
[----:B------:R-:W-:Y:S02]  /*55b0*/  MOV R2, 0x55d0 ;  /* 0x000055d000027802 */ /* 0x000fe40000000f00 */
[----:B---3-5:R-:W-:Y:S05]  /*55c0*/  CALL.REL.NOINC `($__internal_2_$__cuda_sm10x_tcgen05_guardrail_trap_unallocated_columns_being_dealloced) ;  /* 0x0000004800b07944 */ /* 0x028fea0003c00000 */
.L_x_112:
[----:B------:R-:W-:Y:S01]  /*55d0*/  NOP ;  /* 0x0000000000007918 */ /* 0x000fe20000000000 */
[----:B------:R-:W-:Y:S05]  /*55e0*/  EXIT ;  /* 0x000000000000794d */ /* 0x000fea0003800000 */
.L_x_94:
[----:B------:R-:W-:-:S09]  /*55f0*/  UISETP.NE.OR UP0, UPT, UR20, 0x3, !UP3 ;  /* 0x000000031400788c */ /* 0x000fd2000df05670 */
[----:B------:R-:W-:Y:S05]  /*5600*/  BRA.U UP0, `(.L_x_113) ;  /* 0x0000000d00687547 */ /* 0x000fea000b800000 */
[----:B------:R-:W2:Y:S01]  /*5610*/  LDCU.64 UR4, c[0x0][0x888] ;  /* 0x00011100ff0477ac */ /* 0x000ea20008000a00 */
[----:B------:R-:W3:Y:S01]  /*5620*/  LDC.64 R12, c[0x0][0x348] ;  /* 0x0000d200ff0c7b82 */ /* 0x000ee20000000a00 */
[----:B------:R-:W-:Y:S02]  /*5630*/  HFMA2 R9, -RZ, RZ, 0, 0 ;  /* 0x00000000ff097431 */ /* 0x000fe400000001ff */
[----:B------:R-:W-:Y:S01]  /*5640*/  IMAD.MOV.U32 R11, RZ, RZ, 0x1 ;  /* 0x00000001ff0b7424 */ /* 0x000fe200078e00ff */
[----:B------:R-:W4:Y:S01]  /*5650*/  LDCU UR38, c[0x0][0x370] ;  /* 0x00006e00ff2677ac */ /* 0x000f220008000800 */
[----:B------:R-:W-:Y:S01]  /*5660*/  IMAD.MOV.U32 R10, RZ, RZ, RZ ;  /* 0x000000ffff0a7224 */ /* 0x000fe200078e00ff */
[----:B------:R-:W-:Y:S01]  /*5670*/  MOV R8, 0x1800 ;  /* 0x0000180000087802 */ /* 0x000fe20000000f00 */
[----:B------:R-:W4:Y:S01]  /*5680*/  LDCU.128 UR32, c[0x0][0xb10] ;  /* 0x00016200ff2077ac */ /* 0x000f220008000c00 */
[----:B------:R-:W1:Y:S01]  /*5690*/  LDCU UR37, c[0x0][0x374] ;  /* 0x00006e80ff2577ac */ /* 0x000e620008000800 */
[----:B------:R-:W1:Y:S01]  /*56a0*/  LDCU.64 UR30, c[0x0][0x890] ;  /* 0x00011200ff1e77ac */ /* 0x000e620008000a00 */
[----:B--2---:R-:W-:Y:S01]  /*56b0*/  UISETP.NE.U32.AND UP0, UPT, UR4, URZ, UPT ;  /* 0x000000ff0400728c */ /* 0x004fe2000bf05070 */
[----:B------:R-:W2:Y:S01]  /*56c0*/  LDCU UR15, c[0x0][0xb0c] ;  /* 0x00016180ff0f77ac */ /* 0x000ea20008000800 */
[----:B------:R-:W3:Y:S01]  /*56d0*/  LDCU UR44, c[0x0][0xb20] ;  /* 0x00016400ff2c77ac */ /* 0x000ee20008000800 */
[----:B------:R-:W3:Y:S01]  /*56e0*/  LDCU UR4, c[0x0][0xb30] ;  /* 0x00016600ff0477ac */ /* 0x000ee20008000800 */
[----:B------:R-:W-:Y:S01]  /*56f0*/  UMOV UR21, 0x400 ;  /* 0x0000040000157882 */ /* 0x000fe20000000000 */
[----:B----4-:R-:W-:-:S02]  /*5700*/  UIMAD.WIDE.U32 UR6, UR38, UR32, URZ ;  /* 0x00000020260672a5 */ /* 0x010fc4000f8e00ff */
[----:B-1----:R-:W-:Y:S02]  /*5710*/  UIMAD.WIDE.U32 UR8, UR37, UR35, URZ ;  /* 0x00000023250872a5 */ /* 0x002fe4000f8e00ff */
[----:B------:R-:W-:Y:S02]  /*5720*/  ULEA UR21, UR61, UR21, 0x18 ;  /* 0x000000153d157291 */ /* 0x000fe4000f8ec0ff */
[----:B------:R-:W-:Y:S02]  /*5730*/  UISETP.NE.U32.AND UP6, UPT, UR30, URZ, UPT ;  /* 0x000000ff1e00728c */ /* 0x000fe4000bfc5070 */
[----:B------:R-:W-:Y:S02]  /*5740*/  UIADD3 UR39, UPT, UPT, UR21, 0x2a0, URZ ;  /* 0x000002a015277890 */ /* 0x000fe4000fffe0ff */
[----:B------:R-:W-:Y:S02]  /*5750*/  UISETP.NE.AND.EX UP5, UPT, UR5, URZ, UPT, UP0 ;  /* 0x000000ff0500728c */ /* 0x000fe4000bfa5300 */
[----:B------:R-:W-:Y:S01]  /*5760*/  UISETP.NE.AND UP0, UPT, UR42, 0x1, UPT ;  /* 0x000000012a00788c */ /* 0x000fe2000bf05270 */
[----:B------:R-:W-:Y:S01]  /*5770*/  UMOV UR6, UR7 ;  /* 0x0000000700067c82 */ /* 0x000fe20008000000 */
[----:B------:R-:W-:Y:S01]  /*5780*/  UMOV UR40, UR9 ;  /* 0x0000000900287c82 */ /* 0x000fe20008000000 */
[----:B------:R-:W-:-:S02]  /*5790*/  USEL UR43, URZ, 0x1, UP4 ;  /* 0x00000001ff2b7887 */ /* 0x000fc4000a000000 */
[----:B--2---:R-:W-:Y:S02]  /*57a0*/  UISETP.NE.AND UP0, UPT, UR15, 0x1, UPT ;  /* 0x000000010f00788c */ /* 0x004fe4000bf05270 */
[----:B------:R-:W-:Y:S02]  /*57b0*/  UPLOP3.LUT UP4, UPT, UPT, UPT, UPT, 0x40, 0x4 ;  /* 0x000000000004789c */ /* 0x000fe40003f8e870 */
[----:B------:R-:W-:Y:S01]  /*57c0*/  UISETP.GE.AND UP2, UPT, UR42, 0x1, UPT ;  /* 0x000000012a00788c */ /* 0x000fe2000bf46270 */
[----:B------:R-:W1:Y:S01]  /*57d0*/  LDCU.64 UR22, c[0x0][0xb28] ;  /* 0x00016500ff1677ac */ /* 0x000e620008000a00 */
[----:B------:R-:W-:Y:S02]  /*57e0*/  UISETP.NE.AND.EX UP6, UPT, UR31, URZ, UPT, UP6 ;  /* 0x000000ff1f00728c */ /* 0x000fe4000bfc5360 */
[----:B------:R-:W-:Y:S02]  /*57f0*/  UPRMT UR39, UR61, 0x654, UR39 ;  /* 0x000006543d277896 */ /* 0x000fe40008000027 */
[----:B------:R-:W-:-:S02]  /*5800*/  USHF.R.U32.HI UR41, URZ, UR33, UR6 ;  /* 0x00000021ff297299 */ /* 0x000fc40008011606 */
[----:B---3--:R-:W-:Y:S02]  /*5810*/  USHF.R.U32.HI UR40, URZ, UR44, UR40 ;  /* 0x0000002cff287299 */ /* 0x008fe40008011628 */
[----:B------:R-:W-:Y:S02]  /*5820*/  UISETP.NE.AND UP0, UPT, UR34, 0x1, UPT ;  /* 0x000000012200788c */ /* 0x000fe4000bf05270 */
[----:B------:R-:W-:-:S11]  /*5830*/  UISETP.NE.AND UP3, UPT, UR4, 0x1, UPT ;  /* 0x000000010400788c */ /* 0x000fd6000bf65270 */
.L_x_121:
[C---:B------:R-:W-:Y:S02]  /*5840*/  LEA R3, R10.reuse, UR21, 0x3 ;  /* 0x000000150a037c11 */ /* 0x040fe4000f8e18ff */
[----:B------:R-:W-:Y:S02]  /*5850*/  SHF.L.U32 R0, R9, 0x1f, RZ ;  /* 0x0000001f09007819 */ /* 0x000fe400000006ff */
[----:B------:R-:W-:Y:S02]  /*5860*/  LEA R4, R10, UR21, 0x4 ;  /* 0x000000150a047c11 */ /* 0x000fe4000f8e20ff */
[----:B--2---:R-:W2:Y:S02]  /*5870*/  SYNCS.PHASECHK.TRANS64.TRYWAIT P0, [R3+URZ+0x2c0], R0 ;  /* 0x0002c000030075a7 */ /* 0x004ea400080011ff */
[----:B--2---:R-:W-:Y:S05]  /*5880*/  @!P0 BRA `(.L_x_114) ;  /* 0x0000004400648947 */ /* 0x004fea0003800000 */
.L_x_246:
[----:B------:R-:W3:Y:S01]  /*5890*/  LDS.128 R4, [R4+0x350] ;  /* 0x0003500004047984 */ /* 0x000ee20000000c00 */
[----:B------:R-:W-:Y:S01]  /*58a0*/  UISETP.GE.AND UP0, UPT, UR42, 0x1, UPT ;  /* 0x000000012a00788c */ /* 0x000fe2000bf06270 */
[----:B------:R-:W-:Y:S01]  /*58b0*/  @!PT LDS RZ, [RZ] ;  /* 0x00000000fffff984 */ /* 0x000fe20000000800 */
[----:B------:R-:W-:Y:S01]  /*58c0*/  @!PT LDS RZ, [RZ] ;  /* 0x00000000fffff984 */ /* 0x000fe20000000800 */
[----:B------:R-:W-:Y:S01]  /*58d0*/  @!PT LDS RZ, [RZ] ;  /* 0x00000000fffff984 */ /* 0x000fe20000000800 */
[----:B------:R-:W-:Y:S01]  /*58e0*/  @!PT LDS RZ, [RZ] ;  /* 0x00000000fffff984 */ /* 0x000fe20000000800 */
[----:B------:R4:W-:Y:S06]  /*58f0*/  MEMBAR.ALL.CTA ;  /* 0x0000000000007992 */ /* 0x0009ec0000008000 */
[----:B----4-:R-:W4:Y:S01]  /*5900*/  FENCE.VIEW.ASYNC.S ;  /* 0x00000000000073c6 */ /* 0x010f220000000000 */
[----:B---3--:R-:W-:Y:S11]  /*5910*/  LOP3.LUT P0, RZ, R6, 0x1, RZ, 0xc0, !PT ;  /* 0x0000000106ff7812 */ /* 0x008ff6000780c0ff */
[----:B------:R-:W-:Y:S02]  /*5920*/  @!UPT UIADD3 URZ, UPT, UPT, URZ, URZ, URZ ;  /* 0x000000fffffff290 */ /* 0x000fe4000fffe0ff */
[----:B----4-:R-:W-:Y:S01]  /*5930*/  VOTEU.ANY UP2, P0 ;  /* 0x0000000000ff7886 */ /* 0x010fe20000040100 */
[----:B------:R-:W-:Y:S11]  /*5940*/  PLOP3.LUT P0, PT, PT, PT, UP2, 0x80, 0x8 ;  /* 0x000000000008781c */ /* 0x000ff60003f0f028 */
[----:B------:R-:W-:Y:S02]  /*5950*/  @!UPT UIADD3 URZ, UPT, UPT, URZ, URZ, URZ ;  /* 0x000000fffffff290 */ /* 0x000fe4000fffe0ff */
[----:B--2---:R-:W-:Y:S02]  /*5960*/  @P0 SHF.R.U32.HI R0, RZ, 0x10, R5 ;  /* 0x00000010ff000819 */ /* 0x004fe40000011605 */
[----:B------:R-:W-:Y:S02]  /*5970*/  @P0 MOV R2, R4 ;  /* 0x0000000400020202 */ /* 0x000fe40000000f00 */
[----:B------:R-:W-:Y:S01]  /*5980*/  @P0 R2UR UR4, R0 ;  /* 0x00000000000402ca */ /* 0x000fe200000e0000 */
[----:B------:R-:W-:Y:S01]  /*5990*/  VIADD R0, R3, 0x2d0 ;  /* 0x000002d003007836 */ /* 0x000fe20000000000 */
[----:B------:R-:W-:Y:S02]  /*59a0*/  @P0 LOP3.LUT R4, R5, 0xffff, RZ, 0xc0, !PT ;  /* 0x0000ffff05040812 */ /* 0x000fe400078ec0ff */
[----:B------:R-:W-:Y:S02]  /*59b0*/  @P0 R2UR UR6, R2 ;  /* 0x00000000020602ca */ /* 0x000fe400000e0000 */
[----:B------:R-:W-:Y:S02]  /*59c0*/  PRMT R0, RZ, 0x654, R0 ;  /* 0x00000654ff007816 */ /* 0x000fe40000000000 */
[----:B------:R-:W-:Y:S02]  /*59d0*/  @P0 R2UR UR5, R4 ;  /* 0x00000000040502ca */ /* 0x000fe400000e0000 */
[----:B------:R2:W-:Y:S03]  /*59e0*/  SYNCS.ARRIVE.TRANS64.RED.A1T0 RZ, [R0+URZ], RZ ;  /* 0x000000ff00ff79a7 */ /* 0x0005e600081004ff */
[----:B------:R-:W-:Y:S04]  /*59f0*/  @UP2 UMOV UR29, UR4 ;  /* 0x00000004001d2c82 */ /* 0x000fe80008000000 */
[----:B------:R-:W-:Y:S04]  /*5a00*/  @UP2 UMOV UR14, UR6 ;  /* 0x00000006000e2c82 */ /* 0x000fe80008000000 */
[----:B------:R-:W-:Y:S01]  /*5a10*/  @UP2 UMOV UR13, UR5 ;  /* 0x00000005000d2c82 */ /* 0x000fe20008000000 */
[----:B------:R-:W-:Y:S05]  /*5a20*/  BRA.U !UP0, `(.L_x_115) ;  /* 0x0000000108c07547 */ /* 0x000fea000b800000 */
[----:B------:R-:W-:Y:S02]  /*5a30*/  UIMAD.WIDE.U32 UR8, UR13, UR35, URZ ;  /* 0x000000230d0872a5 */ /* 0x000fe4000f8e00ff */
[----:B------:R-:W-:Y:S02]  /*5a40*/  UP2UR UR12, UPR, URZ, 0x4 ;  /* 0x00000004ff0c7883 */ /* 0x000fe40008000000 */
[----:B------:R-:W-:Y:S02]  /*5a50*/  UISETP.NE.AND UP2, UPT, UR34, 0x1, UPT ;  /* 0x000000012200788c */ /* 0x000fe4000bf45270 */
[----:B------:R-:W-:Y:S02]  /*5a60*/  UIMAD.WIDE.U32 UR10, UR14, UR32, URZ ;  /* 0x000000200e0a72a5 */ /* 0x000fe4000f8e00ff */
[----:B------:R-:W-:Y:S02]  /*5a70*/  USEL UR4, UR37, UR40, !UP2 ;  /* 0x0000002825047287 */ /* 0x000fe4000d000000 */
[----:B------:R-:W-:Y:S02]  /*5a80*/  UISETP.NE.AND UP0, UPT, UR15, 0x1, UPT ;  /* 0x000000010f00788c */ /* 0x000fe4000bf05270 */
[----:B------:R-:W-:Y:S02]  /*5a90*/  UP2UR UR20, UPR, URZ, 0x2 ;  /* 0x00000002ff147883 */ /* 0x000fe40008000000 */
[----:B------:R-:W-:Y:S02]  /*5aa0*/  UISETP.NE.AND UP1, UPT, UR42, 0x1, UPT ;  /* 0x000000012a00788c */ /* 0x000fe4000bf25270 */
[----:B-1----:R-:W-:Y:S02]  /*5ab0*/  UIMAD.WIDE.U32 UR16, UR4, UR22, URZ ;  /* 0x00000016041072a5 */ /* 0x002fe4000f8e00ff */
[----:B------:R-:W-:Y:S01]  /*5ac0*/  USEL UR7, UR38, UR41, !UP0 ;  /* 0x0000002926077287 */ /* 0x000fe2000c000000 */
[----:B------:R-:W-:Y:S02]  /*5ad0*/  UMOV UR5, UR9 ;  /* 0x0000000900057c82 */ /* 0x000fe40008000000 */
[----:B------:R-:W-:Y:S02]  /*5ae0*/  USHF.R.U32.HI UR6, URZ, UR44, UR5 ;  /* 0x0000002cff067299 */ /* 0x000fe40008011605 */
[----:B------:R-:W-:Y:S02]  /*5af0*/  UIMAD.WIDE.U32 UR18, UR7, UR22, URZ ;  /* 0x00000016071272a5 */ /* 0x000fe4000f8e00ff */
[----:B------:R-:W-:Y:S02]  /*5b00*/  USEL UR6, UR13, UR6, !UP2 ;  /* 0x000000060d067287 */ /* 0x000fe4000d000000 */
[----:B------:R-:W-:Y:S01]  /*5b10*/  UISETP.NE.AND UP2, UPT, UR12, URZ, UPT ;  /* 0x000000ff0c00728c */ /* 0x000fe2000bf45270 */
[----:B------:R-:W-:Y:S01]  /*5b20*/  UMOV UR5, UR11 ;  /* 0x0000000b00057c82 */ /* 0x000fe20008000000 */
[----:B------:R-:W-:Y:S02]  /*5b30*/  UIMAD.WIDE.U32 UR10, UR6, UR22, URZ ;  /* 0x00000016060a72a5 */ /* 0x000fe4000f8e00ff */
[----:B------:R-:W-:Y:S03]  /*5b40*/  USHF.R.U32.HI UR8, URZ, UR33, UR5 ;  /* 0x00000021ff087299 */ /* 0x000fe60008011605 */
[----:B------:R-:W-:Y:S02]  /*5b50*/  UMOV UR5, UR17 ;  /* 0x0000001100057c82 */ /* 0x000fe40008000000 */
[----:B------:R-:W-:Y:S03]  /*5b60*/  @UP1 USHF.R.U32.HI UR4, URZ, UR23, UR5 ;  /* 0x00000017ff041299 */ /* 0x000fe60008011605 */
[----:B------:R-:W-:Y:S01]  /*5b70*/  UMOV UR5, UR19 ;  /* 0x0000001300057c82 */ /* 0x000fe20008000000 */
[----:B------:R-:W-:Y:S02]  /*5b80*/  UIMAD UR4, UR42, UR4, URZ ;  /* 0x000000042a0472a4 */ /* 0x000fe4000f8e02ff */
[----:B------:R-:W-:Y:S02]  /*5b90*/  @UP1 USHF.R.U32.HI UR7, URZ, UR23, UR5 ;  /* 0x00000017ff071299 */ /* 0x000fe40008011605 */
[----:B------:R-:W-:Y:S02]  /*5ba0*/  USEL UR5, UR14, UR8, !UP0 ;  /* 0x000000080e057287 */ /* 0x000fe4000c000000 */
[----:B------:R-:W-:Y:S02]  /*5bb0*/  UIMAD UR8, UR42, UR7, URZ ;  /* 0x000000072a0872a4 */ /* 0x000fe4000f8e02ff */
[----:B------:R-:W-:Y:S03]  /*5bc0*/  UISETP.GE.AND UP0, UPT, UR6, UR4, UPT ;  /* 0x000000040600728c */ /* 0x000fe6000bf06270 */
[----:B------:R-:W-:Y:S01]  /*5bd0*/  UMOV UR4, UR11 ;  /* 0x0000000b00047c82 */ /* 0x000fe20008000000 */
[----:B------:R-:W-:Y:S02]  /*5be0*/  UISETP.GE.OR UP0, UPT, UR5, UR8, UP0 ;  /* 0x000000080500728c */ /* 0x000fe40008706670 */
[----:B------:R-:W-:Y:S02]  /*5bf0*/  USHF.R.U32.HI UR4, URZ, UR23, UR4 ;  /* 0x00000017ff047299 */ /* 0x000fe40008011604 */
[----:B------:R-:W-:Y:S02]  /*5c00*/  UIMAD.WIDE.U32 UR8, UR5, UR22, URZ ;  /* 0x00000016050872a5 */ /* 0x000fe4000f8e00ff */
[----:B------:R-:W-:Y:S04]  /*5c10*/  USEL UR10, UR6, UR4, !UP1 ;  /* 0x00000004060a7287 */ /* 0x000fe8000c800000 */
[----:B------:R-:W-:Y:S01]  /*5c20*/  UIADD3 UR11, UPT, UPT, -UR10, URZ, URZ ;  /* 0x000000ff0a0b7290 */ /* 0x000fe2000fffe1ff */
[----:B------:R-:W-:Y:S02]  /*5c30*/  @!UP0 UMOV UR4, UR9 ;  /* 0x0000000900048c82 */ /* 0x000fe40008000000 */
[----:B------:R-:W-:Y:S02]  /*5c40*/  @!UP0 USHF.R.U32.HI UR4, URZ, UR23, UR4 ;  /* 0x00000017ff048299 */ /* 0x000fe40008011604 */
[----:B------:R-:W-:Y:S02]  /*5c50*/  UIMAD UR8, UR42, UR11, UR6 ;  /* 0x0000000b2a0872a4 */ /* 0x000fe4000f8e0206 */
[----:B------:R-:W-:Y:S02]  /*5c60*/  @!UP0 USEL UR4, UR5, UR4, !UP1 ;  /* 0x0000000405048287 */ /* 0x000fe4000c800000 */
[----:B------:R-:W-:Y:S02]  /*5c70*/  UISETP.NE.AND UP1, UPT, UR20, URZ, UPT ;  /* 0x000000ff1400728c */ /* 0x000fe4000bf25270 */
[----:B------:R-:W-:Y:S02]  /*5c80*/  @!UP0 UIMAD UR8, UR7, UR8, UR4 ;  /* 0x00000008070882a4 */ /* 0x000fe4000f8e0204 */
[----:B------:R-:W-:Y:S02]  /*5c90*/  @!UP0 UIADD3 UR9, UPT, UPT, UR10, -UR4, URZ ;  /* 0x800000040a098290 */ /* 0x000fe4000fffe0ff */
[----:B------:R-:W-:Y:S02]  /*5ca0*/  UIADD3 UR4, UPT, UPT, -UR5, URZ, URZ ;  /* 0x000000ff05047290 */ /* 0x000fe4000fffe1ff */
[----:B------:R-:W-:Y:S02]  /*5cb0*/  UIADD3 UR7, UPT, UPT, -UR6, URZ, URZ ;  /* 0x000000ff06077290 */ /* 0x000fe4000fffe1ff */
[----:B------:R-:W-:Y:S02]  /*5cc0*/  @!UP0 UIMAD UR6, UR9, UR42, UR5 ;  /* 0x0000002a090682a4 */ /* 0x000fe4000f8e0205 */
[----:B------:R-:W-:Y:S02]  /*5cd0*/  UIMAD UR14, UR15, UR4, UR14 ;  /* 0x000000040f0e72a4 */ /* 0x000fe4000f8e020e */
[----:B------:R-:W-:Y:S01]  /*5ce0*/  UIMAD UR4, UR34, UR7, UR13 ;  /* 0x00000007220472a4 */ /* 0x000fe2000f8e020d */
[----:B------:R-:W-:Y:S02]  /*5cf0*/  @!UP0 UMOV UR5, UR8 ;  /* 0x0000000800058c82 */ /* 0x000fe40008000000 */
[----:B------:R-:W-:Y:S02]  /*5d00*/  UIMAD UR14, UR5, UR15, UR14 ;  /* 0x0000000f050e72a4 */ /* 0x000fe4000f8e020e */
[----:B------:R-:W-:Y:S11]  /*5d10*/  UIMAD UR13, UR6, UR34, UR4 ;  /* 0x00000022060d72a4 */ /* 0x000ff6000f8e0204 */
[----:B------:R-:W-:Y:S01]  /*5d20*/  @!UPT UIADD3 URZ, UPT, UPT, URZ, URZ, URZ ;  /* 0x000000fffffff290 */ /* 0x000fe2000fffe0ff */
.L_x_115:
[----:B------:R-:W3:Y:S01]  /*5d30*/  @!UP3 LDCU.128 UR8, c[0x0][0xb10] ;  /* 0x00016200ff08b7ac */ /* 0x000ee20008000c00 */
[----:B------:R-:W-:Y:S02]  /*5d40*/  ISETP.NE.U32.AND P0, PT, RZ, UR30, PT ;  /* 0x0000001eff007c0c */ /* 0x000fe4000bf05070 */
[----:B------:R-:W-:Y:S02]  /*5d50*/  SHF.L.U32 R2, R11, 0x1f, RZ ;  /* 0x0000001f0b027819 */ /* 0x000fe400000006ff */
[----:B------:R-:W-:Y:S01]  /*5d60*/  ISETP.NE.AND.EX P0, PT, RZ, UR31, PT, P0 ;  /* 0x0000001fff007c0c */ /* 0x000fe2000bf05300 */
[----:B------:R-:W4:Y:S01]  /*5d70*/  @!UP3 LDCU UR5, c[0x0][0xb0c] ;  /* 0x00016180ff05b7ac */ /* 0x000f220008000800 */
[----:B---3--:R-:W-:Y:S07]  /*5d80*/  UIMAD.WIDE.U32 UR6, UR14, UR8, URZ ;  /* 0x000000080e0672a5 */ /* 0x008fee000f8e00ff */
[----:B------:R-:W-:Y:S01]  /*5d90*/  @!UP3 UMOV UR4, UR7 ;  /* 0x000000070004bc82 */ /* 0x000fe20008000000 */
[----:B----4-:R-:W-:Y:S02]  /*5da0*/  @!UP3 UISETP.NE.AND UP0, UPT, UR5, 0x1, UPT ;  /* 0x000000010500b88c */ /* 0x010fe4000bf05270 */
[----:B------:R-:W-:Y:S02]  /*5db0*/  @!UP3 USHF.R.U32.HI UR4, URZ, UR9, UR4 ;  /* 0x00000009ff04b299 */ /* 0x000fe40008011604 */
[----:B------:R-:W-:Y:S02]  /*5dc0*/  UIMAD.WIDE.U32 UR6, UR13, UR11, URZ ;  /* 0x0000000b0d0672a5 */ /* 0x000fe4000f8e00ff */
[----:B------:R-:W-:Y:S02]  /*5dd0*/  @!UP3 USEL UR8, UR14, UR4, !UP0 ;  /* 0x000000040e08b287 */ /* 0x000fe4000c000000 */
[----:B------:R-:W-:Y:S03]  /*5de0*/  @!UP3 UISETP.NE.AND UP0, UPT, UR10, 0x1, UPT ;  /* 0x000000010a00b88c */ /* 0x000fe6000bf05270 */
[----:B------:R-:W-:Y:S02]  /*5df0*/  @!UP3 UMOV UR6, UR7 ;  /* 0x000000070006bc82 */ /* 0x000fe40008000000 */
[----:B------:R-:W3:Y:S02]  /*5e00*/  @!UP3 LDCU UR4, c[0x0][0xb20] ;  /* 0x00016400ff04b7ac */ /* 0x000ee40008000800 */
[----:B---3--:R-:W-:Y:S04]  /*5e10*/  @!UP3 USHF.R.U32.HI UR6, URZ, UR4, UR6 ;  /* 0x00000004ff06b299 */ /* 0x008fe80008011606 */
[----:B------:R-:W-:Y:S04]  /*5e20*/  @!UP3 USEL UR6, UR13, UR6, !UP0 ;  /* 0x000000060d06b287 */ /* 0x000fe8000c000000 */
[----:B------:R-:W-:Y:S02]  /*5e30*/  @!UP3 UIADD3 UR4, UPT, UPT, -UR8, UR6, URZ ;  /* 0x000000060804b290 */ /* 0x000fe4000fffe1ff */
[----:B------:R-:W-:Y:S02]  /*5e40*/  @!UP3 UIADD3 UR6, UPT, UPT, UR8, -UR6, URZ ;  /* 0x800000060806b290 */ /* 0x000fe4000fffe0ff */
[----:B------:R-:W-:Y:S02]  /*5e50*/  @!UP3 UIMAD UR14, UR4, UR5, UR14 ;  /* 0x00000005040eb2a4 */ /* 0x000fe4000f8e020e */
[----:B------:R-:W-:Y:S01]  /*5e60*/  @!UP3 UIMAD UR13, UR6, UR10, UR13 ;  /* 0x0000000a060db2a4 */ /* 0x000fe2000f8e020d */
[----:B------:R-:W-:Y:S11]  /*5e70*/  BRA.U UP4, `(.L_x_116) ;  /* 0x0000000104107547 */ /* 0x000ff6000b800000 */
[----:B------:R-:W-:Y:S04]  /*5e80*/  MOV R3, UR43 ;  /* 0x0000002b00037c02 */ /* 0x000fe80008000f00 */
[----:B------:R-:W-:Y:S04]  /*5e90*/  SHF.L.U32 R3, R3, 0x1f, RZ ;  /* 0x0000001f03037819 */ /* 0x000fe800000006ff */
[----:B------:R-:W3:Y:S02]  /*5ea0*/  SYNCS.PHASECHK.TRANS64.TRYWAIT P1, [UR21+0x2b8], R3 ;  /* 0x0002b803ff0075a7 */ /* 0x000ee40008021115 */
[----:B---3--:R-:W-:Y:S05]  /*5eb0*/  @!P1 BRA `(.L_x_117) ;  /* 0x0000003c00ec9947 */ /* 0x008fea0003800000 */
.L_x_116:
[----:B------:R-:W-:Y:S05]  /*5ec0*/  BRA.U !UP6, `(.L_x_118) ;  /* 0x000000010e387547 */ /* 0x000fea000b800000 */
[----:B------:R-:W-:Y:S01]  /*5ed0*/  UPLOP3.LUT UP1, UPT, UPT, UPT, UP5, 0x80, 0x8 ;  /* 0x000000000008789c */ /* 0x000fe20003f2f050 */
[----:B--2---:R-:W-:Y:S01]  /*5ee0*/  HFMA2 R0, -RZ, RZ, 0, 5.9604644775390625e-08 ;  /* 0x00000001ff007431 */ /* 0x004fe200000001ff */
[----:B------:R-:W2:Y:S01]  /*5ef0*/  LDCU.64 UR8, c[0x0][0x358] ;  /* 0x00006b00ff0877ac */ /* 0x000ea20008000a00 */
[----:B------:R-:W-:Y:S03]  /*5f00*/  IMAD.MOV.U32 R111, RZ, RZ, 0x1 ;  /* 0x00000001ff6f7424 */ /* 0x000fe600078e00ff */
[----:B------:R-:W-:Y:S05]  /*5f10*/  PLOP3.LUT P1, PT, PT, PT, UP1, 0x80, 0x8 ;  /* 0x000000000008781c */ /* 0x000fea0003f2f018 */
[----:B------:R-:W3:Y:S01]  /*5f20*/  @UP1 LDCU.64 UR4, c[0x0][0x888] ;  /* 0x00011100ff0417ac */ /* 0x000ee20008000a00 */
[----:B------:R-:W-:Y:S07]  /*5f30*/  @UP1 UIMAD UR6, UR36, UR30, URZ ;  /* 0x0000001e240612a4 */ /* 0x000fee000f8e02ff */
[----:B------:R-:W-:Y:S01]  /*5f40*/  @!P1 PRMT R111, R0, 0x7610, R111 ;  /* 0x00007610006f9816 */ /* 0x000fe2000000006f */
[----:B---3--:R-:W-:Y:S06]  /*5f50*/  @UP1 UIMAD.WIDE UR4, UR6, 0x4, UR4 ;  /* 0x00000004060418a5 */ /* 0x008fec000f8e0204 */
[----:B-----5:R-:W-:Y:S01]  /*5f60*/  IMAD.U32 R58, RZ, RZ, UR4 ;  /* 0x00000004ff3a7e24 */ /* 0x020fe2000f8e00ff */
[----:B------:R-:W-:Y:S04]  /*5f70*/  MOV R59, UR5 ;  /* 0x00000005003b7c02 */ /* 0x000fe80008000f00 */
[----:B------:R-:W3:Y:S01]  /*5f80*/  @!UP1 LDCU UR4, c[0x0][0x880] ;  /* 0x00011000ff0497ac */ /* 0x000ee20008000800 */
[----:B--2---:R4:W5:Y:S02]  /*5f90*/  @P1 LDG.E R58, desc[UR8][R58.64] ;  /* 0x000000083a3a1981 */ /* 0x004964000c1e1900 */
[----:B---34-:R-:W-:Y:S07]  /*5fa0*/  @!P1 IMAD.U32 R58, RZ, RZ, UR4 ;  /* 0x00000004ff3a9e24 */ /* 0x018fee000f8e00ff */
.L_x_118:
[----:B-----5:R-:W-:Y:S01]  /*5fb0*/  @!P0 FSETP.EQ.AND P2, PT, R58, RZ, PT ;  /* 0x000000ff3a00820b */ /* 0x020fe20003f42000 */
[----:B------:R-:W-:Y:S01]  /*5fc0*/  @!UPT UIADD3 URZ, UPT, UPT, URZ, URZ, URZ ;  /* 0x000000fffffff290 */ /* 0x000fe2000fffe0ff */
[----:B------:R-:W-:Y:S11]  /*5fd0*/  @!P0 BRA `(.L_x_119) ;  /* 0x0000000000148947 */ /* 0x000ff60003800000 */
[----:B------:R-:W-:Y:S02]  /*5fe0*/  LOP3.LUT P0, RZ, R111, 0xff, RZ, 0xc0, !PT ;  /* 0x000000ff6fff7812 */ /* 0x000fe4000780c0ff */
[----:B------:R-:W-:Y:S04]  /*5ff0*/  PLOP3.LUT P2, PT, PT, PT, UP1, 0x80, 0x8 ;  /* 0x000000000008781c */ /* 0x000fe80003f4f018 */
[----:B------:R-:W-:Y:S07]  /*6000*/  PLOP3.LUT P2, PT, P2, PT, PT, 0x8, 0x80 ;  /* 0x000000000080781c */ /* 0x000fee000174e170 */
[----:B------:R-:W-:Y:S11]  /*6010*/  @P0 FSETP.EQ.AND P2, PT, R58, RZ, PT ;  /* 0x000000ff3a00020b */ /* 0x000ff60003f42000 */
[----:B------:R-:W-:Y:S02]  /*6020*/  @!UPT UIADD3 URZ, UPT, UPT, URZ, URZ, URZ ;  /* 0x000000fffffff290 */ /* 0x000fe4000fffe0ff */
.L_x_119:
[----:B------:R-:W3:Y:S01]  /*6030*/  SYNCS.PHASECHK.TRANS64.TRYWAIT P0, [UR21+0x2a8], R2 ;  /* 0x0002a802ff0075a7 */ /* 0x000ee20008001115 */
[----:B------:R-:W-:Y:S02]  /*6040*/  ELECT P1, URZ, PT ;  /* 0x0000000000ff782f */ /* 0x000fe40003820000 */
[----:B------:R-:W-:Y:S01]  /*6050*/  IADD3 R10, PT, PT, R10, 0x1, RZ ;  /* 0x000000010a0a7810 */ /* 0x000fe20007ffe0ff */
[----:B---3--:R-:W-:Y:S10]  /*6060*/  @!P0 BRA `(.L_x_120) ;  /* 0x0000003c00988947 */ /* 0x008ff40003800000 */
.L_x_249:
[----:B------:R-:W-:Y:S01]  /*6070*/  UPLOP3.LUT UP4, UPT, UPT, UPT, UPT, 0x80, 0x8 ;  /* 0x000000000008789c */ /* 0x000fe20003f8f070 */
[----:B------:R-:W-:Y:S01]  /*6080*/  PLOP3.LUT P1, PT, P2, P1, PT, 0xf2, 0x2f ;  /* 0x00000000002f781c */ /* 0x000fe20001723e72 */
[----:B------:R-:W-:Y:S01]  /*6090*/  UMOV UR6, 0x0 ;  /* 0x0000000000067882 */ /* 0x000fe20000000000 */
[----:B------:R-:W-:Y:S01]  /*60a0*/  UMOV UR7, 0x10000000 ;  /* 0x1000000000077882 */ /* 0x000fe20000000000 */
[----:B------:R-:W-:Y:S01]  /*60b0*/  UMOV UR28, UR36 ;  /* 0x00000024001c7c82 */ /* 0x000fe20008000000 */
[----:B------:R-:W-:Y:S01]  /*60c0*/  UMOV UR20, UR36 ;  /* 0x0000002400147c82 */ /* 0x000fe20008000000 */
[----:B------:R-:W-:Y:S01]  /*60d0*/  UMOV UR12, UR36 ;  /* 0x00000024000c7c82 */ /* 0x000fe20008000000 */
[----:B------:R-:W-:Y:S01]  /*60e0*/  LOP3.LUT R11, R11, 0x1, RZ, 0x3c, !PT ;  /* 0x000000010b0b7812 */ /* 0x000fe200078e3cff */
[----:B------:R-:W-:Y:S06]  /*60f0*/  UMOV UR36, UR29 ;  /* 0x0000001d00247c82 */ /* 0x000fec0008000000 */
[----:B--2---:R-:W-:Y:S01]  /*6100*/  @!P1 IADD3 R2, P0, PT, R12, 0x580, RZ ;  /* 0x000005800c029810 */ /* 0x004fe20007f1e0ff */
[----:B------:R-:W-:Y:S03]  /*6110*/  VOTEU.ALL UP0, P1 ;  /* 0x0000000000ff7886 */ /* 0x000fe60000800000 */
[----:B------:R-:W-:Y:S01]  /*6120*/  @!P1 R2UR UR5, R2 ;  /* 0x00000000020592ca */ /* 0x000fe200000e0000 */
[----:B------:R-:W-:Y:S01]  /*6130*/  @!P1 IMAD.X R0, RZ, RZ, R13, P0 ;  /* 0x000000ffff009224 */ /* 0x000fe200000e060d */
[----:B------:R-:W-:Y:S01]  /*6140*/  @!UP0 UIMAD UR26, UR45, 0x60, URZ ;  /* 0x000000602d1a88a4 */ /* 0x000fe2000f8e02ff */
[----:B------:R-:W-:Y:S01]  /*6150*/  ISETP.NE.AND P0, PT, R10, 0x2, PT ;  /* 0x000000020a00780c */ /* 0x000fe20003f05270 */
[----:B------:R-:W-:Y:S02]  /*6160*/  @!UP0 USHF.L.U32 UR27, UR46, 0x6, URZ ;  /* 0x000000062e1b8899 */ /* 0x000fe400080006ff */
[----:B------:R-:W-:Y:S01]  /*6170*/  @!P1 R2UR UR4, R0 ;  /* 0x00000000000492ca */ /* 0x000fe200000e0000 */
[----:B------:R-:W-:Y:S01]  /*6180*/  @!UP0 UIADD3 UR24, UPT, UPT, UR21, 0x400, URZ ;  /* 0x0000040015188890 */ /* 0x000fe2000fffe0ff */
[----:B------:R-:W-:Y:S01]  /*6190*/  SEL R0, RZ, 0x1, P0 ;  /* 0x00000001ff007807 */ /* 0x000fe20000000000 */
[----:B------:R-:W-:Y:S01]  /*61a0*/  @!UP0 UIADD3 UR25, UPT, UPT, UR21, 0x2a0, URZ ;  /* 0x000002a015198890 */ /* 0x000fe2000fffe0ff */
[----:B------:R-:W-:Y:S01]  /*61b0*/  SEL R10, R10, RZ, P0 ;  /* 0x000000ff0a0a7207 */ /* 0x000fe20000000000 */
[----:B------:R-:W-:Y:S01]  /*61c0*/  @!UP0 UIADD3 UR16, UPT, UPT, UR21, 0xc00, URZ ;  /* 0x00000c0015108890 */ /* 0x000fe2000fffe0ff */
[----:B------:R-:W-:Y:S01]  /*61d0*/  LOP3.LUT R9, R9, R0, RZ, 0x3c, !PT ;  /* 0x0000000009097212 */ /* 0x000fe200078e3cff */
[----:B------:R-:W-:Y:S01]  /*61e0*/  IMAD.U32 R2, RZ, RZ, UR5 ;  /* 0x00000005ff027e24 */ /* 0x000fe2000f8e00ff */
[----:B------:R-:W-:Y:S02]  /*61f0*/  @!UP0 UIADD3 UR8, UPT, UPT, UR21, 0x1400, URZ ;  /* 0x0000140015088890 */ /* 0x000fe4000fffe0ff */
[----:B------:R-:W-:Y:S02]  /*6200*/  @!UP0 UIADD3 UR18, UPT, UPT, UR26, 0x20, URZ ;  /* 0x000000201a128890 */ /* 0x000fe4000fffe0ff */
[----:B------:R-:W-:Y:S01]  /*6210*/  @!UP0 UIADD3 UR10, UPT, UPT, UR26, 0x40, URZ ;  /* 0x000000401a0a8890 */ /* 0x000fe2000fffe0ff */
[----:B------:R-:W-:Y:S01]  /*6220*/  IMAD.U32 R3, RZ, RZ, UR4 ;  /* 0x00000004ff037e24 */ /* 0x000fe2000f8e00ff */
[----:B------:R-:W-:Y:S01]  /*6230*/  @!P1 R2UR UR4, R2 ;  /* 0x00000000020492ca */ /* 0x000fe200000e0000 */
[----:B------:R-:W-:Y:S01]  /*6240*/  VOTEU.ALL UP0, P1 ;  /* 0x0000000000ff7886 */ /* 0x000fe20000800000 */
[----:B------:R-:W-:Y:S01]  /*6250*/  UMOV UR17, UR25 ;  /* 0x0000001900117c82 */ /* 0x000fe20008000000 */
[----:B------:R-:W-:Y:S01]  /*6260*/  UMOV UR19, UR27 ;  /* 0x0000001b00137c82 */ /* 0x000fe20008000000 */
[----:B------:R-:W-:Y:S01]  /*6270*/  @!P1 R2UR UR5, R3 ;  /* 0x00000000030592ca */ /* 0x000fe200000e0000 */
[----:B------:R-:W-:Y:S01]  /*6280*/  UMOV UR9, UR25 ;  /* 0x0000001900097c82 */ /* 0x000fe20008000000 */
[----:B------:R-:W-:Y:S01]  /*6290*/  UMOV UR11, UR27 ;  /* 0x0000001b000b7c82 */ /* 0x000fe20008000000 */
[----:B------:R-:W-:Y:S02]  /*62a0*/  UIADD3 UR45, UPT, UPT, UR13, UR55, URZ ;  /* 0x000000370d2d7290 */ /* 0x000fe4000fffe0ff */
[----:B------:R-:W-:Y:S08]  /*62b0*/  UIADD3 UR46, UPT, UPT, UR14, UR58, URZ ;  /* 0x0000003a0e2e7290 */ /* 0x000ff0000fffe0ff */
[----:B------:R2:W-:Y:S01]  /*62c0*/  @!UP0 UTMALDG.3D [UR24], [UR4], desc[UR6] ;  /* 0x00000618040085b4 */ /* 0x0005e20008011000 */
[----:B------:R-:W-:Y:S05]  /*62d0*/  VOTEU.ALL UP0, P1 ;  /* 0x0000000000ff7886 */ /* 0x000fea0000800000 */
[----:B------:R2:W-:Y:S01]  /*62e0*/  @!UP0 UTMALDG.3D [UR16], [UR4], desc[UR6] ;  /* 0x00000610040085b4 */ /* 0x0005e20008011000 */
[----:B------:R-:W-:Y:S05]  /*62f0*/  VOTEU.ALL UP0, P1 ;  /* 0x0000000000ff7886 */ /* 0x000fea0000800000 */
[----:B------:R2:W-:Y:S01]  /*6300*/  @!UP0 UTMALDG.3D [UR8], [UR4], desc[UR6] ;  /* 0x00000608040085b4 */ /* 0x0005e20008011000 */
[----:B------:R2:W-:Y:S01]  /*6310*/  @!P1 SYNCS.ARRIVE.TRANS64.RED.A0TR RZ, [UR21+0x2a0], R8 ;  /* 0x0002a008ffff99a7 */ /* 0x0005e20008300415 */
[----:B------:R-:W-:Y:S01]  /*6320*/  SYNCS.ARRIVE.TRANS64.RED.A1T0 RZ, [UR39], RZ ;  /* 0x000000ffffff79a7 */ /* 0x000fe20008100427 */
[----:B------:R-:W-:Y:S05]  /*6330*/  BRA.U UP2, `(.L_x_121) ;  /* 0xfffffff502407547 */ /* 0x000fea000b83ffff */
[----:B------:R-:W-:Y:S07]  /*6340*/  MOV R0, UR21 ;  /* 0x0000001500007c02 */ /* 0x000fee0008000f00 */
.L_x_122:
[----:B---3--:R-:W-:-:S04]  /*6350*/  SHF.L.U32 R2, R11, 0x1f, RZ ;  /* 0x0000001f0b027819 */ /* 0x008fc800000006ff */
[----:B------:R3:W4:Y:S03]  /*6360*/  SYNCS.PHASECHK.TRANS64.TRYWAIT P0, [R0+URZ+0x2a8], R2 ;  /* 0x0002a802000075a7 */ /* 0x00072600080011ff */
[----:B----4-:R-:W-:Y:S05]  /*6370*/  @!P0 NANOSLEEP.SYNCS 0x989680 ;  /* 0x009896800000895d */ /* 0x010fea0003900000 */
[----:B------:R-:W4:Y:S02]  /*6380*/  @!P0 SYNCS.PHASECHK.TRANS64 P0, [R0+URZ+0x2a8], R2 ;  /* 0x0002a802000085a7 */ /* 0x000f2400080010ff */
[----:B-12-4-:R-:W-:Y:S05]  /*6390*/  @P0 EXIT ;  /* 0x000000000000094d */ /* 0x016fea0003800000 */
[----:B------:R-:W-:Y:S05]  /*63a0*/  BRA `(.L_x_122) ;  /* 0xfffffffc00e87947 */ /* 0x000fea000383ffff */
.L_x_113:
[----:B------:R-:W-:-:S06]  /*63b0*/  UISETP.GE.AND UP0, UPT, UR20, 0x4, UPT ;  /* 0x000000041400788c */ /* 0x000fcc000bf06270 */
[----:B------:R-:W-:-:S13]  /*63c0*/  PLOP3.LUT P0, PT, PT, PT, UP0, 0x80, 0x8 ;  /* 0x000000000008781c */ /* 0x000fda0003f0f008 */
[----:B-1----:R-:W-:Y:S05]  /*63d0*/  @!P0 EXIT ;  /* 0x000000000000894d */ /* 0x002fea0003800000 */
[----:B------:R-:W-:Y:S01]  /*63e0*/  BAR.SYNC.DEFER_BLOCKING 0x6, 0xa0 ;  /* 0x0182800000007b1d */ /* 0x000fe20000010000 */
[C---:B------:R-:W-:Y:S01]  /*63f0*/  IMAD.SHL.U32 R6, R101.reuse, 0x20, RZ ;  /* 0x0000002065067824 */ /* 0x040fe200078e00ff */
[----:B------:R-:W-:Y:S01]  /*6400*/  CS2R R114, SRZ ;  /* 0x0000000000727805 */ /* 0x000fe2000001ff00 */
[C---:B------:R-:W-:Y:S02]  /*6410*/  IMAD.SHL.U32 R110, R101.reuse, 0x10, RZ ;  /* 0x00000010656e7824 */ /* 0x040fe400078e00ff */
[C---:B------:R-:W-:Y:S01]  /*6420*/  IMAD.SHL.U32 R3, R101.reuse, 0x4, RZ ;  /* 0x0000000465037824 */ /* 0x040fe200078e00ff */
[----:B------:R-:W-:Y:S02]  /*6430*/  UMOV UR44, 0x400 ;  /* 0x00000400002c7882 */ /* 0x000fe40000000000 */
[----:B------:R-:W1:Y:S01]  /*6440*/  LDC.64 R106, c[0x0][0x888] ;  /* 0x00022200ff6a7b82 */ /* 0x000e620000000a00 */
[----:B------:R-:W-:Y:S01]  /*6450*/  ULEA UR44, UR61, UR44, 0x18 ;  /* 0x0000002c3d2c7291 */ /* 0x000fe2000f8ec0ff */
[----:B------:R-:W-:Y:S01]  /*6460*/  LOP3.LUT R2, R6, 0x80, RZ, 0xc0, !PT ;  /* 0x0000008006027812 */ /* 0x000fe200078ec0ff */
[----:B------:R-:W-:Y:S01]  /*6470*/  IMAD.MOV.U32 R56, RZ, RZ, RZ ;  /* 0x000000ffff387224 */ /* 0x000fe200078e00ff */
[----:B------:R-:W-:Y:S01]  /*6480*/  LOP3.LUT R110, R110, 0x600, RZ, 0xc0, !PT ;  /* 0x000006006e6e7812 */ /* 0x000fe200078ec0ff */
[----:B------:R-:W-:Y:S01]  /*6490*/  UIADD3 UR4, UPT, UPT, UR44, 0x1c00, URZ ;  /* 0x00001c002c047890 */ /* 0x000fe2000fffe0ff */
[----:B------:R-:W-:Y:S01]  /*64a0*/  LOP3.LUT R2, R2, 0x10, R101, 0xf8, !PT ;  /* 0x0000001002027812 */ /* 0x000fe200078ef865 */
[----:B------:R-:W-:Y:S01]  /*64b0*/  IMAD.MOV.U32 R116, RZ, RZ, RZ ;  /* 0x000000ffff747224 */ /* 0x000fe200078e00ff */
[----:B------:R-:W2:Y:S01]  /*64c0*/  LDC.64 R108, c[0x0][0x890] ;  /* 0x00022400ff6c7b82 */ /* 0x000ea20000000a00 */
[--C-:B------:R-:W-:Y:S01]  /*64d0*/  LOP3.LUT R110, R110, 0x60, R6.reuse, 0xf8, !PT ;  /* 0x000000606e6e7812 */ /* 0x100fe200078ef806 */
[----:B------:R-:W-:Y:S01]  /*64e0*/  IMAD.MOV.U32 R113, RZ, RZ, RZ ;  /* 0x000000ffff717224 */ /* 0x000fe200078e00ff */
[----:B------:R-:W-:Y:S01]  /*64f0*/  LOP3.LUT R3, R2, 0x10, R3, 0x78, !PT ;  /* 0x0000001002037812 */ /* 0x000fe200078e7803 */
[----:B------:R-:W-:Y:S01]  /*6500*/  IMAD.U32 R2, R101, 0x10000, RZ ;  /* 0x0001000065027824 */ /* 0x000fe200078e00ff */
[----:B------:R-:W-:Y:S01]  /*6510*/  LOP3.LUT R110, R110, 0x100, R6, 0xf8, !PT ;  /* 0x000001006e6e7812 */ /* 0x000fe200078ef806 */
[----:B------:R-:W-:Y:S01]  /*6520*/  IMAD.U32 R117, RZ, RZ, UR4 ;  /* 0x00000004ff757e24 */ /* 0x000fe2000f8e00ff */
[----:B------:R-:W3:Y:S01]  /*6530*/  LDCU UR53, c[0x0][0x370] ;  /* 0x00006e00ff3577ac */ /* 0x000ee20008000800 */
[----:B------:R-:W4:Y:S01]  /*6540*/  LDC.64 R104, c[0x0][0x8b0] ;  /* 0x00022c00ff687b82 */ /* 0x000f220000000a00 */
[----:B------:R-:W3:Y:S01]  /*6550*/  LDS R0, [UR44+0x370] ;  /* 0x0003702cff007984 */ /* 0x000ee20008000800 */
[----:B------:R-:W-:Y:S01]  /*6560*/  LOP3.LUT R2, R2, 0x600000, RZ, 0xc0, !PT ;  /* 0x0060000002027812 */ /* 0x000fe200078ec0ff */
[----:B------:R-:W1:Y:S01]  /*6570*/  LDCU.64 UR62, c[0x0][0x348] ;  /* 0x00006900ff3e77ac */ /* 0x000e620008000a00 */
[----:B------:R-:W-:Y:S01]  /*6580*/  LOP3.LUT R110, R110, R3, RZ, 0xfc, !PT ;  /* 0x000000036e6e7212 */ /* 0x000fe200078efcff */
[----:B------:R-:W1:Y:S03]  /*6590*/  LDCU UR43, c[0x0][0xb0c] ;  /* 0x00016180ff2b77ac */ /* 0x000e660008000800 */
[----:B------:R-:W1:Y:S01]  /*65a0*/  LDC.64 R102, c[0x0][0x8a8] ;  /* 0x00022a00ff667b82 */ /* 0x000e620000000a00 */
[----:B------:R-:W1:Y:S01]  /*65b0*/  LDCU UR39, c[0x0][0xb30] ;  /* 0x00016600ff2777ac */ /* 0x000e620008000800 */
[----:B------:R-:W1:Y:S01]  /*65c0*/  LDCU.64 UR56, c[0x0][0x888] ;  /* 0x00011100ff3877ac */ /* 0x000e620008000a00 */
[----:B------:R-:W1:Y:S01]  /*65d0*/  LDCU.64 UR40, c[0x0][0xb28] ;  /* 0x00016500ff2877ac */ /* 0x000e620008000a00 */
[----:B------:R-:W1:Y:S01]  /*65e0*/  LDCU.128 UR48, c[0x0][0xb10] ;  /* 0x00016200ff3077ac */ /* 0x000e620008000c00 */
[----:B------:R-:W1:Y:S01]  /*65f0*/  LDCU UR52, c[0x0][0x374] ;  /* 0x00006e80ff3477ac */ /* 0x000e620008000800 */
[----:B------:R-:W-:Y:S01]  /*6600*/  UIADD3 UR59, UPT, UPT, UR44, 0x400, URZ ;  /* 0x000004002c3b7890 */ /* 0x000fe2000fffe0ff */
[----:B--23--:R-:W-:-:S11]  /*6610*/  IMAD.IADD R2, R0, 0x1, R2 ;  /* 0x0000000100027824 */ /* 0x00cfd600078e0202 */
.L_x_142:
[----:B------:R-:W-:Y:S02]  /*6620*/  LEA R8, R113, UR44, 0x3 ;  /* 0x0000002c71087c11 */ /* 0x000fe4000f8e18ff */
[----:B------:R-:W-:Y:S02]  /*6630*/  SHF.L.U32 R0, R115, 0x1f, RZ ;  /* 0x0000001f73007819 */ /* 0x000fe400000006ff */
[----:B-1----:R-:W-:Y:S02]  /*6640*/  LEA R4, R113, UR44, 0x4 ;  /* 0x0000002c71047c11 */ /* 0x002fe4000f8e20ff */
[----:B--2---:R-:W2:Y:S02]  /*6650*/  SYNCS.PHASECHK.TRANS64.TRYWAIT P0, [R8+URZ+0x2c0], R0 ;  /* 0x0002c000080075a7 */ /* 0x004ea400080011ff */
[----:B--2---:R-:W-:Y:S05]  /*6660*/  @!P0 BRA `(.L_x_123) ;  /* 0x0000003800308947 */ /* 0x004fea0003800000 */
.L_x_250:
[----:B------:R-:W3:Y:S01]  /*6670*/  LDS.128 R4, [R4+0x350] ;  /* 0x0003500004047984 */ /* 0x000ee20000000c00 */
[----:B------:R-:W-:Y:S01]  /*6680*/  UISETP.GE.AND UP0, UPT, UR42, 0x1, UPT ;  /* 0x000000012a00788c */ /* 0x000fe2000bf06270 */
[----:B------:R-:W-:Y:S01]  /*6690*/  @!PT LDS RZ, [RZ] ;  /* 0x00000000fffff984 */ /* 0x000fe20000000800 */
[----:B------:R-:W-:Y:S01]  /*66a0*/  @!PT LDS RZ, [RZ] ;  /* 0x00000000fffff984 */ /* 0x000fe20000000800 */
[----:B------:R-:W-:Y:S01]  /*66b0*/  @!PT LDS RZ, [RZ] ;  /* 0x00000000fffff984 */ /* 0x000fe20000000800 */
[----:B------:R-:W-:Y:S01]  /*66c0*/  @!PT LDS RZ, [RZ] ;  /* 0x00000000fffff984 */ /* 0x000fe20000000800 */
[----:B------:R1:W-:Y:S06]  /*66d0*/  MEMBAR.ALL.CTA ;  /* 0x0000000000007992 */ /* 0x0003ec0000008000 */
[----:B-1----:R-:W1:Y:S01]  /*66e0*/  FENCE.VIEW.ASYNC.S ;  /* 0x00000000000073c6 */ /* 0x002e620000000000 */
[----:B---3--:R-:W-:Y:S11]  /*66f0*/  LOP3.LUT P0, RZ, R6, 0x1, RZ, 0xc0, !PT ;  /* 0x0000000106ff7812 */ /* 0x008ff6000780c0ff */
[----:B------:R-:W-:Y:S02]  /*6700*/  @!UPT UIADD3 URZ, UPT, UPT, URZ, URZ, URZ ;  /* 0x000000fffffff290 */ /* 0x000fe4000fffe0ff */
[----:B-1----:R-:W-:Y:S01]  /*6710*/  VOTEU.ANY UP1, P0 ;  /* 0x0000000000ff7886 */ /* 0x002fe20000020100 */
[----:B------:R-:W-:Y:S01]  /*6720*/  PLOP3.LUT P0, PT, PT, PT, UP1, 0x80, 0x8 ;  /* 0x000000000008781c */ /* 0x000fe20003f0f018 */
[----:B------:R-:W-:Y:S11]  /*6730*/  UP2UR UR47, UPR, URZ, 0x2 ;  /* 0x00000002ff2f7883 */ /* 0x000ff60008000000 */
[----:B------:R-:W-:Y:S01]  /*6740*/  @!UPT UIADD3 URZ, UPT, UPT, URZ, URZ, URZ ;  /* 0x000000fffffff290 */ /* 0x000fe2000fffe0ff */
        /* <DEDUP_REMOVED lines=13> */
[----:B------:R-:W2:Y:S01]  /*6820*/  LDCU UR12, c[0x0][0xb20] ;  /* 0x00016400ff0c77ac */ /* 0x000ea20008000800 */
[----:B------:R-:W-:Y:S02]  /*6830*/  UIMAD.WIDE.U32 UR4, UR52, UR51, URZ ;  /* 0x00000033340472a5 */ /* 0x000fe4000f8e00ff */
[----:B------:R-:W-:Y:S02]  /*6840*/  UIMAD.WIDE.U32 UR6, UR53, UR48, URZ ;  /* 0x00000030350672a5 */ /* 0x000fe4000f8e00ff */
[----:B------:R-:W-:Y:S02]  /*6850*/  UISETP.NE.AND UP0, UPT, UR50, 0x1, UPT ;  /* 0x000000013200788c */ /* 0x000fe4000bf05270 */
[----:B------:R-:W-:Y:S02]  /*6860*/  UIMAD.WIDE.U32 UR8, UR37, UR51, URZ ;  /* 0x00000033250872a5 */ /* 0x000fe4000f8e00ff */
[----:B------:R-:W-:Y:S02]  /*6870*/  UIMAD.WIDE.U32 UR10, UR38, UR48, URZ ;  /* 0x00000030260a72a5 */ /* 0x000fe4000f8e00ff */
[----:B------:R-:W-:Y:S02]  /*6880*/  UISETP.NE.AND UP1, UPT, UR43, 0x1, UPT ;  /* 0x000000012b00788c */ /* 0x000fe4000bf25270 */
[----:B------:R-:W-:Y:S01]  /*6890*/  UISETP.NE.AND UP2, UPT, UR42, 0x1, UPT ;  /* 0x000000012a00788c */ /* 0x000fe2000bf45270 */
[----:B------:R-:W-:Y:S02]  /*68a0*/  UMOV UR4, UR5 ;  /* 0x0000000500047c82 */ /* 0x000fe40008000000 */
[----:B--2---:R-:W-:Y:S03]  /*68b0*/  USHF.R.U32.HI UR5, URZ, UR12, UR4 ;  /* 0x0000000cff057299 */ /* 0x004fe60008011604 */
[----:B------:R-:W-:Y:S02]  /*68c0*/  UMOV UR4, UR7 ;  /* 0x0000000700047c82 */ /* 0x000fe40008000000 */
[----:B------:R-:W-:Y:S02]  /*68d0*/  USHF.R.U32.HI UR7, URZ, UR49, UR4 ;  /* 0x00000031ff077299 */ /* 0x000fe40008011604 */
[----:B------:R-:W-:Y:S02]  /*68e0*/  USEL UR4, UR52, UR5, !UP0 ;  /* 0x0000000534047287 */ /* 0x000fe4000c000000 */
[----:B------:R-:W-:Y:S01]  /*68f0*/  USEL UR7, UR53, UR7, !UP1 ;  /* 0x0000000735077287 */ /* 0x000fe2000c800000 */
[----:B------:R-:W-:Y:S01]  /*6900*/  UMOV UR5, UR9 ;  /* 0x0000000900057c82 */ /* 0x000fe20008000000 */
[----:B------:R-:W-:Y:S02]  /*6910*/  UIMAD.WIDE.U32 UR8, UR4, UR40, URZ ;  /* 0x00000028040872a5 */ /* 0x000fe4000f8e00ff */
[----:B------:R-:W-:Y:S03]  /*6920*/  USHF.R.U32.HI UR6, URZ, UR12, UR5 ;  /* 0x0000000cff067299 */ /* 0x000fe60008011605 */
[----:B------:R-:W-:Y:S01]  /*6930*/  UMOV UR5, UR11 ;  /* 0x0000000b00057c82 */ /* 0x000fe20008000000 */
[----:B------:R-:W-:Y:S02]  /*6940*/  UIMAD.WIDE.U32 UR10, UR7, UR40, URZ ;  /* 0x00000028070a72a5 */ /* 0x000fe4000f8e00ff */
[----:B------:R-:W-:Y:S02]  /*6950*/  USHF.R.U32.HI UR12, URZ, UR49, UR5 ;  /* 0x00000031ff0c7299 */ /* 0x000fe40008011605 */
[----:B------:R-:W-:Y:S01]  /*6960*/  USEL UR6, UR37, UR6, !UP0 ;  /* 0x0000000625067287 */ /* 0x000fe2000c000000 */
[----:B------:R-:W-:Y:S02]  /*6970*/  UMOV UR5, UR9 ;  /* 0x0000000900057c82 */ /* 0x000fe40008000000 */
[----:B------:R-:W-:Y:S01]  /*6980*/  UMOV UR10, UR11 ;  /* 0x0000000b000a7c82 */ /* 0x000fe20008000000 */
[----:B------:R-:W-:Y:S02]  /*6990*/  @UP2 USHF.R.U32.HI UR4, URZ, UR41, UR5 ;  /* 0x00000029ff042299 */ /* 0x000fe40008011605 */
[----:B------:R-:W-:Y:S02]  /*69a0*/  @UP2 USHF.R.U32.HI UR7, URZ, UR41, UR10 ;  /* 0x00000029ff072299 */ /* 0x000fe4000801160a */
[----:B------:R-:W-:Y:S02]  /*69b0*/  UIMAD UR4, UR42, UR4, URZ ;  /* 0x000000042a0472a4 */ /* 0x000fe4000f8e02ff */
[----:B------:R-:W-:Y:S02]  /*69c0*/  UIMAD.WIDE.U32 UR10, UR6, UR40, URZ ;  /* 0x00000028060a72a5 */ /* 0x000fe4000f8e00ff */
[----:B------:R-:W-:Y:S02]  /*69d0*/  USEL UR5, UR38, UR12, !UP1 ;  /* 0x0000000c26057287 */ /* 0x000fe4000c800000 */
[----:B------:R-:W-:Y:S02]  /*69e0*/  UIMAD UR8, UR42, UR7, URZ ;  /* 0x000000072a0872a4 */ /* 0x000fe4000f8e02ff */
[----:B------:R-:W-:Y:S03]  /*69f0*/  UISETP.GE.AND UP0, UPT, UR6, UR4, UPT ;  /* 0x000000040600728c */ /* 0x000fe6000bf06270 */
[----:B------:R-:W-:Y:S01]  /*6a00*/  UMOV UR4, UR11 ;  /* 0x0000000b00047c82 */ /* 0x000fe20008000000 */
[----:B------:R-:W-:Y:S02]  /*6a10*/  UISETP.GE.OR UP0, UPT, UR5, UR8, UP0 ;  /* 0x000000080500728c */ /* 0x000fe40008706670 */
[----:B------:R-:W-:Y:S02]  /*6a20*/  USHF.R.U32.HI UR4, URZ, UR41, UR4 ;  /* 0x00000029ff047299 */ /* 0x000fe40008011604 */
[----:B------:R-:W-:Y:S02]  /*6a30*/  UIMAD.WIDE.U32 UR8, UR5, UR40, URZ ;  /* 0x00000028050872a5 */ /* 0x000fe4000f8e00ff */
[----:B------:R-:W-:Y:S02]  /*6a40*/  USEL UR11, UR6, UR4, !UP2 ;  /* 0x00000004060b7287 */ /* 0x000fe4000d000000 */
[----:B------:R-:W-:Y:S02]  /*6a50*/  UIADD3 UR8, UPT, UPT, -UR5, URZ, URZ ;  /* 0x000000ff05087290 */ /* 0x000fe4000fffe1ff */
[----:B------:R-:W-:Y:S01]  /*6a60*/  UIADD3 UR10, UPT, UPT, -UR11, URZ, URZ ;  /* 0x000000ff0b0a7290 */ /* 0x000fe2000fffe1ff */
[----:B------:R-:W-:Y:S01]  /*6a70*/  @!UP0 UMOV UR4, UR9 ;  /* 0x0000000900048c82 */ /* 0x000fe20008000000 */
[----:B------:R-:W-:Y:S02]  /*6a80*/  UIADD3 UR9, UPT, UPT, -UR6, URZ, URZ ;  /* 0x000000ff06097290 */ /* 0x000fe4000fffe1ff */
[----:B------:R-:W-:Y:S02]  /*6a90*/  @!UP0 USHF.R.U32.HI UR4, URZ, UR41, UR4 ;  /* 0x00000029ff048299 */ /* 0x000fe40008011604 */
[----:B------:R-:W-:Y:S02]  /*6aa0*/  UIMAD UR10, UR42, UR10, UR6 ;  /* 0x0000000a2a0a72a4 */ /* 0x000fe4000f8e0206 */
[----:B------:R-:W-:Y:S04]  /*6ab0*/  @!UP0 USEL UR4, UR5, UR4, !UP2 ;  /* 0x0000000405048287 */ /* 0x000fe8000d000000 */
[----:B------:R-:W-:Y:S02]  /*6ac0*/  @!UP0 UIMAD UR10, UR7, UR10, UR4 ;  /* 0x0000000a070a82a4 */ /* 0x000fe4000f8e0204 */
[----:B------:R-:W-:Y:S02]  /*6ad0*/  @!UP0 UIADD3 UR11, UPT, UPT, UR11, -UR4, URZ ;  /* 0x800000040b0b8290 */ /* 0x000fe4000fffe0ff */
[----:B------:R-:W-:Y:S02]  /*6ae0*/  UIMAD UR7, UR43, UR8, UR38 ;  /* 0x000000082b0772a4 */ /* 0x000fe4000f8e0226 */
[----:B------:R-:W-:Y:S02]  /*6af0*/  @!UP0 UIMAD UR6, UR11, UR42, UR5 ;  /* 0x0000002a0b0682a4 */ /* 0x000fe4000f8e0205 */
[----:B------:R-:W-:Y:S01]  /*6b00*/  UIMAD UR4, UR50, UR9, UR37 ;  /* 0x00000009320472a4 */ /* 0x000fe2000f8e0225 */
[----:B------:R-:W-:Y:S02]  /*6b10*/  @!UP0 UMOV UR5, UR10 ;  /* 0x0000000a00058c82 */ /* 0x000fe40008000000 */
[----:B------:R-:W-:Y:S02]  /*6b20*/  UIMAD UR38, UR5, UR43, UR7 ;  /* 0x0000002b052672a4 */ /* 0x000fe4000f8e0207 */
[----:B------:R-:W-:Y:S11]  /*6b30*/  UIMAD UR37, UR6, UR50, UR4 ;  /* 0x00000032062572a4 */ /* 0x000ff6000f8e0204 */
[----:B------:R-:W-:Y:S01]  /*6b40*/  @!UPT UIADD3 URZ, UPT, UPT, URZ, URZ, URZ ;  /* 0x000000fffffff290 */ /* 0x000fe2000fffe0ff */
.L_x_124:
[----:B------:R-:W-:Y:S01]  /*6b50*/  UISETP.NE.AND UP0, UPT, UR39, 0x1, UPT ;  /* 0x000000012700788c */ /* 0x000fe2000bf05270 */
[----:B------:R-:W-:Y:S10]  /*6b60*/  IADD3 R113, PT, PT, R113, 0x1, RZ ;  /* 0x0000000171717810 */ /* 0x000ff40007ffe0ff */
[----:B------:R-:W2:Y:S01]  /*6b70*/  @!UP0 LDCU.128 UR12, c[0x0][0xb10] ;  /* 0x00016200ff0c87ac */ /* 0x000ea20008000c00 */
[----:B------:R-:W3:Y:S01]  /*6b80*/  @!UP0 LDCU UR5, c[0x0][0xb0c] ;  /* 0x00016180ff0587ac */ /* 0x000ee20008000800 */
[----:B------:R-:W4:Y:S01]  /*6b90*/  @!UP0 LDCU UR10, c[0x0][0xb20] ;  /* 0x00016400ff0a87ac */ /* 0x000f220008000800 */
[----:B--2---:R-:W-:Y:S02]  /*6ba0*/  UIMAD.WIDE.U32 UR8, UR38, UR12, URZ ;  /* 0x0000000c260872a5 */ /* 0x004fe4000f8e00ff */
[----:B------:R-:W-:Y:S02]  /*6bb0*/  UIMAD.WIDE.U32 UR6, UR37, UR15, URZ ;  /* 0x0000000f250672a5 */ /* 0x000fe4000f8e00ff */
[----:B------:R-:W-:Y:S03]  /*6bc0*/  @!UP0 UISETP.NE.AND UP1, UPT, UR14, 0x1, UPT ;  /* 0x000000010e00888c */ /* 0x000fe6000bf25270 */
[----:B------:R-:W-:Y:S01]  /*6bd0*/  @!UP0 UMOV UR4, UR9 ;  /* 0x0000000900048c82 */ /* 0x000fe20008000000 */
[----:B---3--:R-:W-:Y:S02]  /*6be0*/  @!UP0 UISETP.NE.AND UP2, UPT, UR5, 0x1, UPT ;  /* 0x000000010500888c */ /* 0x008fe4000bf45270 */
[----:B------:R-:W-:Y:S01]  /*6bf0*/  @!UP0 USHF.R.U32.HI UR4, URZ, UR13, UR4 ;  /* 0x0000000dff048299 */ /* 0x000fe20008011604 */
[----:B------:R-:W-:Y:S02]  /*6c00*/  @!UP0 UMOV UR6, UR7 ;  /* 0x0000000700068c82 */ /* 0x000fe40008000000 */
[----:B----4-:R-:W-:Y:S02]  /*6c10*/  @!UP0 USHF.R.U32.HI UR6, URZ, UR10, UR6 ;  /* 0x0000000aff068299 */ /* 0x010fe40008011606 */
[----:B------:R-:W-:Y:S02]  /*6c20*/  @!UP0 USEL UR7, UR38, UR4, !UP2 ;  /* 0x0000000426078287 */ /* 0x000fe4000d000000 */
[----:B------:R-:W-:Y:S04]  /*6c30*/  @!UP0 USEL UR6, UR37, UR6, !UP1 ;  /* 0x0000000625068287 */ /* 0x000fe8000c800000 */
[----:B------:R-:W-:Y:S02]  /*6c40*/  @!UP0 UIADD3 UR4, UPT, UPT, -UR7, UR6, URZ ;  /* 0x0000000607048290 */ /* 0x000fe4000fffe1ff */
[----:B------:R-:W-:Y:S02]  /*6c50*/  @!UP0 UIADD3 UR6, UPT, UPT, UR7, -UR6, URZ ;  /* 0x8000000607068290 */ /* 0x000fe4000fffe0ff */
[----:B------:R-:W-:Y:S02]  /*6c60*/  @!UP0 UIMAD UR38, UR4, UR5, UR38 ;  /* 0x00000005042682a4 */ /* 0x000fe4000f8e0226 */
[----:B------:R-:W-:Y:S02]  /*6c70*/  @!UP0 UIMAD UR37, UR6, UR14, UR37 ;  /* 0x0000000e062582a4 */ /* 0x000fe4000f8e0225 */
[----:B------:R-:W-:Y:S09]  /*6c80*/  ULOP3.LUT UP0, URZ, UR59, 0x90, URZ, 0xc0, !UPT ;  /* 0x000000903bff7892 */ /* 0x000ff2000f80c0ff */
[----:B------:R-:W-:Y:S05]  /*6c90*/  BRA.U !UP0, `(.L_x_125) ;  /* 0x0000000108407547 */ /* 0x000fea000b800000 */
[----:B------:R-:W2:Y:S01]  /*6ca0*/  LDCU.64 UR8, c[0x4][0x80] ;  /* 0x01001000ff0877ac */ /* 0x000ea20008000a00 */
[----:B------:R-:W-:Y:S01]  /*6cb0*/  MOV R15, 0x0 ;  /* 0x00000000000f7802 */ /* 0x000fe20000000f00 */
[----:B------:R-:W-:Y:S02]  /*6cc0*/  HFMA2 R12, -RZ, RZ, 0, 5.9604644775390625e-08 ;  /* 0x00000001ff0c7431 */ /* 0x000fe400000001ff */
[----:B------:R-:W-:Y:S02]  /*6cd0*/  IMAD.MOV.U32 R8, RZ, RZ, 0x70 ;  /* 0x00000070ff087424 */ /* 0x000fe400078e00ff */
[----:B------:R-:W-:Y:S01]  /*6ce0*/  IMAD.MOV.U32 R13, RZ, RZ, RZ ;  /* 0x000000ffff0d7224 */ /* 0x000fe200078e00ff */
[----:B------:R-:W3:Y:S01]  /*6cf0*/  LDCU.64 UR6, c[0x4][0x88] ;  /* 0x01001100ff0677ac */ /* 0x000ee20008000a00 */
[----:B------:R-:W4:Y:S01]  /*6d00*/  LDC.64 R14, c[0x4][R15] ;  /* 0x010000000f0e7b82 */ /* 0x000f220000000a00 */
[----:B------:R-:W1:Y:S01]  /*6d10*/  LDCU.64 UR4, c[0x4][0x8] ;  /* 0x01000100ff0477ac */ /* 0x000e620008000a00 */
[----:B--2---:R-:W-:Y:S01]  /*6d20*/  MOV R5, UR9 ;  /* 0x0000000900057c02 */ /* 0x004fe20008000f00 */
[----:B------:R-:W-:Y:S01]  /*6d30*/  IMAD.U32 R4, RZ, RZ, UR8 ;  /* 0x00000008ff047e24 */ /* 0x000fe2000f8e00ff */
[----:B---3--:R-:W-:Y:S01]  /*6d40*/  MOV R7, UR7 ;  /* 0x0000000700077c02 */ /* 0x008fe20008000f00 */
[----:B------:R-:W-:Y:S01]  /*6d50*/  IMAD.U32 R6, RZ, RZ, UR6 ;  /* 0x00000006ff067e24 */ /* 0x000fe2000f8e00ff */
[----:B-1----:R-:W-:Y:S01]  /*6d60*/  MOV R11, UR5 ;  /* 0x00000005000b7c02 */ /* 0x002fe20008000f00 */
[----:B------:R-:W-:Y:S02]  /*6d70*/  IMAD.U32 R10, RZ, RZ, UR4 ;  /* 0x00000004ff0a7e24 */ /* 0x000fe4000f8e00ff */
[----:B------:R-:W-:Y:S07]  /*6d80*/  LEPC R20, `(.L_x_125) ;  /* 0x000000001014794e */ /* 0x000fee0000000000 */
[----:B----45:R-:W-:Y:S05]  /*6d90*/  CALL.ABS.NOINC R14 ;  /* 0x000000000e007343 */ /* 0x030fea0003c00000 */
.L_x_125:
[----:B------:R-:W-:Y:S01]  /*6da0*/  LOP3.LUT P0, RZ, R117, 0x90, RZ, 0xc0, !PT ;  /* 0x0000009075ff7812 */ /* 0x000fe2000780c0ff */
[----:B------:R-:W-:Y:S11]  /*6db0*/  BSSY.RECONVERGENT B6, `(.L_x_126) ;  /* 0x0000013000067945 */ /* 0x000ff60003800200 */
[----:B------:R-:W-:Y:S01]  /*6dc0*/  @!UPT UIADD3 URZ, UPT, UPT, URZ, URZ, URZ ;  /* 0x000000fffffff290 */ /* 0x000fe2000fffe0ff */
[----:B------:R-:W-:Y:S05]  /*6dd0*/  @!P0 BRA `(.L_x_127) ;  /* 0x0000000000408947 */ /* 0x000fea0003800000 */
        /* <DEDUP_REMOVED lines=16> */
.L_x_127:
[----:B------:R-:W-:Y:S05]  /*6ee0*/  BSYNC.RECONVERGENT B6 ;  /* 0x0000000000067941 */ /* 0x000fea0003800200 */
.L_x_126:
[----:B------:R-:W-:Y:S01]  /*6ef0*/  ISETP.NE.U32.AND P3, PT, R108, RZ, PT ;  /* 0x000000ff6c00720c */ /* 0x000fe20003f65070 */
[----:B------:R-:W-:Y:S01]  /*6f00*/  UISETP.NE.AND UP1, UPT, UR60, URZ, UPT ;  /* 0x000000ff3c00728c */ /* 0x000fe2000bf25270 */
[----:B------:R-:W-:Y:S02]  /*6f10*/  ISETP.NE.U32.AND P4, PT, R104, RZ, PT ;  /* 0x000000ff6800720c */ /* 0x000fe40003f85070 */
[----:B------:R-:W-:Y:S02]  /*6f20*/  ISETP.NE.AND.EX P3, PT, R109, RZ, PT, P3 ;  /* 0x000000ff6d00720c */ /* 0x000fe40003f65330 */
[----:B------:R-:W-:Y:S02]  /*6f30*/  PLOP3.LUT P1, PT, PT, PT, PT, 0x8, 0x80 ;  /* 0x000000000080781c */ /* 0x000fe40003f2e170 */
[----:B------:R-:W-:Y:S02]  /*6f40*/  PLOP3.LUT P0, PT, PT, PT, UP1, 0x80, 0x8 ;  /* 0x000000000008781c */ /* 0x000fe40003f0f018 */
[----:B------:R-:W-:Y:S02]  /*6f50*/  ISETP.NE.AND.EX P4, PT, R105, RZ, PT, P4 ;  /* 0x000000ff6900720c */ /* 0x000fe40003f85340 */
[----:B------:R-:W2:Y:S09]  /*6f60*/  @UP1 LDCU.64 UR4, c[0x0][0x888] ;  /* 0x00011100ff0417ac */ /* 0x000eb20008000a00 */
[----:B------:R-:W-:Y:S01]  /*6f70*/  @P0 PLOP3.LUT P1, PT, P3, PT, PT, 0x80, 0x8 ;  /* 0x000000000008081c */ /* 0x000fe20001f2f070 */
[----:B--2---:R-:W-:Y:S04]  /*6f80*/  @UP1 UISETP.NE.U32.AND UP0, UPT, UR4, URZ, UPT ;  /* 0x000000ff0400128c */ /* 0x004fe8000bf05070 */
[----:B------:R-:W-:Y:S04]  /*6f90*/  @UP1 UISETP.NE.AND.EX UP0, UPT, UR5, URZ, UPT, UP0 ;  /* 0x000000ff0500128c */ /* 0x000fe8000bf05300 */
[----:B------:R-:W-:Y:S01]  /*6fa0*/  @UP1 USEL UR4, URZ, 0xffffffff, UP0 ;  /* 0xffffffffff041887 */ /* 0x000fe20008000000 */
[----:B------:R-:W-:Y:S11]  /*6fb0*/  @!P3 BRA `(.L_x_128) ;  /* 0x000000000030b947 */ /* 0x000ff60003800000 */
[----:B------:R-:W-:Y:S01]  /*6fc0*/  ISETP.NE.U32.AND P2, PT, R106, RZ, PT ;  /* 0x000000ff6a00720c */ /* 0x000fe20003f45070 */
[----:B------:R-:W2:Y:S01]  /*6fd0*/  LDCU.64 UR6, c[0x0][0x358] ;  /* 0x00006b00ff0677ac */ /* 0x000ea20008000a00 */
[----:B------:R-:W-:Y:S02]  /*6fe0*/  IMAD.MOV.U32 R111, RZ, RZ, 0x1 ;  /* 0x00000001ff6f7424 */ /* 0x000fe400078e00ff */
[----:B------:R-:W-:Y:S11]  /*6ff0*/  ISETP.NE.AND.EX P2, PT, R107, RZ, PT, P2 ;  /* 0x000000ff6b00720c */ /* 0x000ff60003f45320 */
[----:B------:R-:W-:Y:S02]  /*7000*/  @!UPT UIADD3 URZ, UPT, UPT, URZ, URZ, URZ ;  /* 0x000000fffffff290 */ /* 0x000fe4000fffe0ff */
[----:B------:R-:W3:Y:S01]  /*7010*/  @P2 LDC.64 R4, c[0x0][0x888] ;  /* 0x00022200ff042b82 */ /* 0x000ee20000000a00 */
[----:B-1----:R-:W-:Y:S04]  /*7020*/  @P2 IMAD R0, R108, UR36, RZ ;  /* 0x000000246c002c24 */ /* 0x002fe8000f8e02ff */
[----:B---3--:R-:W-:Y:S04]  /*7030*/  @P2 IMAD.WIDE R4, R0, 0x4, R4 ;  /* 0x0000000400042825 */ /* 0x008fe800078e0204 */
[----:B------:R-:W-:Y:S01]  /*7040*/  HFMA2 R0, -RZ, RZ, 0, 5.9604644775390625e-08 ;  /* 0x00000001ff007431 */ /* 0x000fe200000001ff */
[----:B--2--5:R2:W5:Y:S04]  /*7050*/  @P2 LDG.E R58, desc[UR6][R4.64] ;  /* 0x00000006043a2981 */ /* 0x024568000c1e1900 */
[----:B------:R-:W-:Y:S01]  /*7060*/  @!P2 PRMT R111, R0, 0x7610, R111 ;  /* 0x00007610006fa816 */ /* 0x000fe2000000006f */
[----:B--2---:R-:W3:Y:S06]  /*7070*/  @!P2 LDC R58, c[0x0][0x880] ;  /* 0x00022000ff3aab82 */ /* 0x004eec0000000800 */
.L_x_128:
[----:B------:R-:W-:Y:S05]  /*7080*/  @!P4 BRA `(.L_x_129) ;  /* 0x000000000024c947 */ /* 0x000fea0003800000 */
[----:B------:R-:W-:Y:S01]  /*7090*/  ISETP.NE.U32.AND P2, PT, R102, RZ, PT ;  /* 0x000000ff6600720c */ /* 0x000fe20003f45070 */
[----:B------:R-:W2:Y:S03]  /*70a0*/  LDCU.64 UR6, c[0x0][0x358] ;  /* 0x00006b00ff0677ac */ /* 0x000ea60008000a00 */
[----:B------:R-:W-:Y:S11]  /*70b0*/  ISETP.NE.AND.EX P2, PT, R103, RZ, PT, P2 ;  /* 0x000000ff6700720c */ /* 0x000ff60003f45320 */
[----:B------:R-:W-:Y:S02]  /*70c0*/  @!UPT UIADD3 URZ, UPT, UPT, URZ, URZ, URZ ;  /* 0x000000fffffff290 */ /* 0x000fe4000fffe0ff */
[----:B------:R-:W4:Y:S01]  /*70d0*/  @P2 LDC.64 R4, c[0x0][0x8a8] ;  /* 0x00022a00ff042b82 */ /* 0x000f220000000a00 */
[----:B-1----:R-:W-:Y:S04]  /*70e0*/  @P2 IMAD R0, R104, UR36, RZ ;  /* 0x0000002468002c24 */ /* 0x002fe8000f8e02ff */
[----:B----4-:R-:W-:Y:S05]  /*70f0*/  @P2 IMAD.WIDE R4, R0, 0x4, R4 ;  /* 0x0000000400042825 */ /* 0x010fea00078e0204 */
[----:B--2--5:R2:W5:Y:S02]  /*7100*/  @P2 LDG.E R57, desc[UR6][R4.64] ;  /* 0x0000000604392981 */ /* 0x024564000c1e1900 */
[----:B--2---:R-:W4:Y:S02]  /*7110*/  @!P2 LDC R57, c[0x0][0x8a0] ;  /* 0x00022800ff39ab82 */ /* 0x004f240000000800 */
.L_x_129:
[----:B---3-5:R-:W-:Y:S01]  /*7120*/  @P0 FSETP.NEU.AND P4, PT, R58, RZ, PT ;  /* 0x000000ff3a00020b */ /* 0x028fe20003f8d000 */
[----:B-1----:R-:W-:Y:S01]  /*7130*/  IMAD.U32 R0, RZ, RZ, UR4 ;  /* 0x00000004ff007e24 */ /* 0x002fe2000f8e00ff */
[----:B------:R-:W-:Y:S01]  /*7140*/  @P0 LOP3.LUT P2, RZ, R111, 0xff, RZ, 0xc0, !PT ;  /* 0x000000ff6fff0812 */ /* 0x000fe2000784c0ff */
[----:B------:R-:W-:Y:S01]  /*7150*/  BSSY B1, `(.L_x_130) ;  /* 0x0000038000017945 */ /* 0x000fe20003800000 */
[----:B------:R-:W-:Y:S02]  /*7160*/  @P0 SEL R3, RZ, 0xffffffff, P4 ;  /* 0xffffffffff030807 */ /* 0x000fe40002000000 */
[----:B------:R-:W-:Y:S02]  /*7170*/  CS2R R70, SRZ ;  /* 0x0000000000467805 */ /* 0x000fe4000001ff00 */
[----:B------:R-:W-:Y:S02]  /*7180*/  LEA R17, R56, UR44, 0x3 ;  /* 0x0000002c38117c11 */ /* 0x000fe4000f8e18ff */
[----:B------:R-:W-:Y:S02]  /*7190*/  CS2R R68, SRZ ;  /* 0x0000000000447805 */ /* 0x000fe4000001ff00 */
[----:B------:R-:W-:Y:S02]  /*71a0*/  @P1 SEL R3, R0, R3, !P2 ;  /* 0x0000000300031207 */ /* 0x000fe40005000000 */
[----:B------:R-:W-:Y:S02]  /*71b0*/  CS2R R66, SRZ ;  /* 0x0000000000427805 */ /* 0x000fe4000001ff00 */
[----:B------:R-:W-:Y:S02]  /*71c0*/  SHF.L.U32 R4, R116, 0x1f, RZ ;  /* 0x0000001f74047819 */ /* 0x000fe400000006ff */
[----:B------:R-:W-:Y:S02]  /*71d0*/  CS2R R64, SRZ ;  /* 0x0000000000407805 */ /* 0x000fe4000001ff00 */
[----:B------:R-:W-:Y:S02]  /*71e0*/  @P0 LOP3.LUT R3, R3, 0x1, RZ, 0xc0, !PT ;  /* 0x0000000103030812 */ /* 0x000fe400078ec0ff */
[----:B------:R-:W-:Y:S02]  /*71f0*/  CS2R R62, SRZ ;  /* 0x00000000003e7805 */ /* 0x000fe4000001ff00 */
[----:B------:R-:W-:Y:S02]  /*7200*/  PLOP3.LUT P5, PT, PT, PT, PT, 0x8, 0x80 ;  /* 0x000000000080781c */ /* 0x000fe40003fae170 */
[----:B------:R-:W-:Y:S02]  /*7210*/  CS2R R60, SRZ ;  /* 0x00000000003c7805 */ /* 0x000fe4000001ff00 */
[----:B------:R-:W-:Y:S11]  /*7220*/  ISETP.NE.U32.OR P1, PT, R3, 0x1, !P0 ;  /* 0x000000010300780c */ /* 0x000ff60004725470 */
[----:B------:R-:W-:Y:S02]  /*7230*/  @!UPT UIADD3 URZ, UPT, UPT, URZ, URZ, URZ ;  /* 0x000000fffffff290 */ /* 0x000fe4000fffe0ff */
[----:B------:R-:W-:Y:S04]  /*7240*/  @P1 SHF.L.U32 R0, R114, 0x1f, RZ ;  /* 0x0000001f72001819 */ /* 0x000fe800000006ff */
[----:B------:R-:W1:Y:S01]  /*7250*/  @P1 SYNCS.PHASECHK.TRANS64.TRYWAIT P0, [UR44+0x2a0], R0 ;  /* 0x0002a000ff0015a7 */ /* 0x000e62000800112c */
[----:B------:R2:W3:Y:S01]  /*7260*/  SYNCS.PHASECHK.TRANS64.TRYWAIT P4, [R17+URZ+0x2e0], R4 ;  /* 0x0002e004110075a7 */ /* 0x0004e200080811ff */
[----:B-1----:R-:W-:Y:S01]  /*7270*/  @P1 PLOP3.LUT P5, PT, P0, PT, PT, 0x8, 0x80 ;  /* 0x000000000080181c */ /* 0x002fe200007ae170 */
[----:B------:R-:W-:Y:S01]  /*7280*/  @!UPT UIADD3 URZ, UPT, UPT, URZ, URZ, URZ ;  /* 0x000000fffffff290 */ /* 0x000fe2000fffe0ff */
[----:B--23--:R-:W-:Y:S11]  /*7290*/  @!P1 BRA `(.L_x_131) ;  /* 0x00000000008c9947 */ /* 0x00cff60003800000 */
[----:B------:R-:W-:Y:S01]  /*72a0*/  ISETP.NE.U32.AND P0, PT, RZ, UR56, PT ;  /* 0x00000038ff007c0c */ /* 0x000fe2000bf05070 */
[----:B------:R-:W-:Y:S01]  /*72b0*/  BSSY B0, `(.L_x_132) ;  /* 0x0000014000007945 */ /* 0x000fe20003800000 */
[----:B------:R-:W-:Y:S02]  /*72c0*/  FSETP.NEU.AND P2, PT, R58, RZ, PT ;  /* 0x000000ff3a00720b */ /* 0x000fe40003f4d000 */
[----:B------:R-:W-:Y:S02]  /*72d0*/  CS2R R62, SRZ ;  /* 0x00000000003e7805 */ /* 0x000fe4000001ff00 */
[----:B------:R-:W-:Y:S02]  /*72e0*/  ISETP.NE.AND.EX P0, PT, RZ, UR57, PT, P0 ;  /* 0x00000039ff007c0c */ /* 0x000fe4000bf05300 */
[----:B------:R-:W-:Y:S02]  /*72f0*/  CS2R R60, SRZ ;  /* 0x00000000003c7805 */ /* 0x000fe4000001ff00 */
[----:B------:R-:W-:Y:S02]  /*7300*/  LOP3.LUT P1, RZ, R111, 0xff, RZ, 0xc0, !PT ;  /* 0x000000ff6fff7812 */ /* 0x000fe4000782c0ff */
[----:B------:R-:W-:Y:S02]  /*7310*/  CS2R R66, SRZ ;  /* 0x0000000000427805 */ /* 0x000fe4000001ff00 */
[----:B------:R-:W-:Y:S02]  /*7320*/  SEL R0, RZ, 0xffffffff, P2 ;  /* 0xffffffffff007807 */ /* 0x000fe40001000000 */
[----:B------:R-:W-:Y:S02]  /*7330*/  CS2R R64, SRZ ;  /* 0x0000000000407805 */ /* 0x000fe4000001ff00 */
[----:B------:R-:W-:Y:S02]  /*7340*/  SEL R3, RZ, 0xffffffff, P0 ;  /* 0xffffffffff037807 */ /* 0x000fe40000000000 */
[----:B------:R-:W-:Y:S02]  /*7350*/  CS2R R70, SRZ ;  /* 0x0000000000467805 */ /* 0x000fe4000001ff00 */
[----:B------:R-:W-:Y:S02]  /*7360*/  CS2R R68, SRZ ;  /* 0x0000000000447805 */ /* 0x000fe4000001ff00 */
[----:B------:R-:W-:Y:S04]  /*7370*/  @P3 SEL R0, R3, R0, !P1 ;  /* 0x0000000003003207 */ /* 0x000fe80004800000 */
[----:B------:R-:W-:Y:S04]  /*7380*/  LOP3.LUT R0, R0, 0x1, RZ, 0xc0, !PT ;  /* 0x0000000100007812 */ /* 0x000fe800078ec0ff */
[----:B------:R-:W-:Y:S01]  /*7390*/  ISETP.NE.U32.AND P0, PT, R0, 0x1, PT ;  /* 0x000000010000780c */ /* 0x000fe20003f05070 */
[----:B------:R-:W-:Y:S01]  /*73a0*/  @!UPT UIADD3 URZ, UPT, UPT, URZ, URZ, URZ ;  /* 0x000000fffffff290 */ /* 0x000fe2000fffe0ff */
[----:B------:R-:W-:Y:S11]  /*73b0*/  @!P5 BRA `(.L_x_133) ;  /* 0x00000000000cd947 */ /* 0x000ff60003800000 */
[----:B------:R-:W-:Y:S04]  /*73c0*/  SHF.L.U32 R3, R114, 0x1f, RZ ;  /* 0x0000001f72037819 */ /* 0x000fe800000006ff */
[----:B------:R-:W1:Y:S02]  /*73d0*/  SYNCS.PHASECHK.TRANS64.TRYWAIT P1, [UR44+0x2a0], R3 ;  /* 0x0002a003ff0075a7 */ /* 0x000e64000802112c */
[----:B-1----:R-:W-:Y:S05]  /*73e0*/  @!P1 BRA `(.L_x_134) ;  /* 0x0000002800e49947 */ /* 0x002fea0003800000 */
.L_x_133:
[----:B------:R-:W-:Y:S05]  /*73f0*/  BSYNC B0 ;  /* 0x0000000000007941 */ /* 0x000fea0003800000 */
.L_x_132:
[----:B------:R2:W3:Y:S01]  /*7400*/  @P0 LDS.128 R60, [R110+UR44+0x400] ;  /* 0x0004002c6e3c0984 */ /* 0x0004e20008000c00 */
[----:B------:R-:W-:Y:S01]  /*7410*/  UIADD3 UR4, UPT, UPT, UR44, 0x2a8, URZ ;  /* 0x000002a82c047890 */ /* 0x000fe2000fffe0ff */
[----:B------:R-:W-:Y:S02]  /*7420*/  LOP3.LUT R114, R114, 0x1, RZ, 0x3c, !PT ;  /* 0x0000000172727812 */ /* 0x000fe400078e3cff */
[----:B------:R2:W1:Y:S01]  /*7430*/  @P0 LDS.128 R64, [R110+UR44+0xc00] ;  /* 0x000c002c6e400984 */ /* 0x0004620008000c00 */
[----:B------:R-:W-:Y:S03]  /*7440*/  UPRMT UR4, UR61, 0x654, UR4 ;  /* 0x000006543d047896 */ /* 0x000fe60008000004 */
[----:B------:R2:W1:Y:S01]  /*7450*/  @P0 LDS.128 R68, [R110+UR44+0x1400] ;  /* 0x0014002c6e440984 */ /* 0x0004620008000c00 */
[----:B------:R-:W-:Y:S01]  /*7460*/  @!PT LDS RZ, [RZ] ;  /* 0x00000000fffff984 */ /* 0x000fe20000000800 */
[----:B------:R-:W-:Y:S01]  /*7470*/  @!PT LDS RZ, [RZ] ;  /* 0x00000000fffff984 */ /* 0x000fe20000000800 */
[----:B------:R-:W-:Y:S01]  /*7480*/  @!PT LDS RZ, [RZ] ;  /* 0x00000000fffff984 */ /* 0x000fe20000000800 */
[----:B------:R-:W-:Y:S01]  /*7490*/  @!PT LDS RZ, [RZ] ;  /* 0x00000000fffff984 */ /* 0x000fe20000000800 */
[----:B------:R5:W-:Y:S06]  /*74a0*/  MEMBAR.ALL.CTA ;  /* 0x0000000000007992 */ /* 0x000bec0000008000 */
[----:B-----5:R-:W5:Y:S02]  /*74b0*/  FENCE.VIEW.ASYNC.S ;  /* 0x00000000000073c6 */ /* 0x020f640000000000 */
[----:B-----5:R-:W-:Y:S01]  /*74c0*/  SYNCS.ARRIVE.TRANS64.RED.A1T0 RZ, [UR4], RZ ;  /* 0x000000ffffff79a7 */ /* 0x020fe20008100404 */
.L_x_131:
[----:B------:R-:W-:Y:S05]  /*74d0*/  BSYNC B1 ;  /* 0x0000000000017941 */ /* 0x000fea0003800000 */
.L_x_130:
[----:B-1----:R-:W-:Y:S04]  /*74e0*/  LEA.HI R0, R56, R56, RZ, 0x1 ;  /* 0x0000003838007211 */ /* 0x002fe800078f08ff */
[----:B------:R-:W-:Y:S02]  /*74f0*/  SHF.R.U32.HI R3, RZ, 0x1, R0 ;  /* 0x00000001ff037819 */ /* 0x000fe40000011600 */
[----:B------:R-:W-:Y:S03]  /*7500*/  LOP3.LUT R0, R0, 0xffe, RZ, 0xc0, !PT ;  /* 0x00000ffe00007812 */ /* 0x000fe600078ec0ff */
[----:B------:R-:W-:Y:S02]  /*7510*/  IMAD R3, R3, 0x60, R2 ;  /* 0x0000006003037824 */ /* 0x000fe400078e0202 */
[----:B------:R-:W-:Y:S04]  /*7520*/  IMAD.IADD R0, R56, 0x1, -R0 ;  /* 0x0000000138007824 */ /* 0x000fe800078e0a00 */
[----:B------:R-:W-:Y:S05]  /*7530*/  IMAD R16, R0, 0x100000, R3 ;  /* 0x0010000000107824 */ /* 0x000fea00078e0203 */
[----:B------:R-:W-:Y:S04]  /*7540*/  SHF.R.U32.HI R0, RZ, 0x15, R16 ;  /* 0x00000015ff007819 */ /* 0x000fe80000011610 */
[----:B------:R-:W-:Y:S01]  /*7550*/  LOP3.LUT P0, RZ, R0, 0x3, R112, 0x48, !PT ;  /* 0x0000000300ff7812 */ /* 0x000fe20007804870 */
[----:B------:R-:W-:Y:S01]  /*7560*/  @!UPT UIADD3 URZ, UPT, UPT, URZ, URZ, URZ ;  /* 0x000000fffffff290 */ /* 0x000fe2000fffe0ff */
[----:B------:R-:W-:Y:S11]  /*7570*/  @P4 BRA `(.L_x_135) ;  /* 0x0000000000084947 */ /* 0x000ff60003800000 */
[----:B------:R-:W1:Y:S02]  /*7580*/  SYNCS.PHASECHK.TRANS64.TRYWAIT P1, [R17+URZ+0x2e0], R4 ;  /* 0x0002e004110075a7 */ /* 0x000e6400080211ff */
[----:B-1----:R-:W-:Y:S05]  /*7590*/  @!P1 BRA `(.L_x_136) ;  /* 0x0000002800909947 */ /* 0x002fea0003800000 */
.L_x_135:
[----:B------:R-:W-:Y:S05]  /*75a0*/  @!P0 BRA `(.L_x_137) ;  /* 0x0000000000408947 */ /* 0x000fea0003800000 */
[----:B------:R-:W1:Y:S01]  /*75b0*/  LDCU.64 UR8, c[0x4][0x70] ;  /* 0x01000e00ff0877ac */ /* 0x000e620008000a00 */
[----:B------:R-:W-:Y:S01]  /*75c0*/  MOV R15, 0x0 ;  /* 0x00000000000f7802 */ /* 0x000fe20000000f00 */
[----:B------:R-:W-:Y:S02]  /*75d0*/  HFMA2 R12, -RZ, RZ, 0, 5.9604644775390625e-08 ;  /* 0x00000001ff0c7431 */ /* 0x000fe400000001ff */
[----:B------:R-:W-:Y:S02]  /*75e0*/  IMAD.MOV.U32 R8, RZ, RZ, 0x192 ;  /* 0x00000192ff087424 */ /* 0x000fe400078e00ff */
[----:B------:R-:W-:Y:S01]  /*75f0*/  IMAD.MOV.U32 R13, RZ, RZ, RZ ;  /* 0x000000ffff0d7224 */ /* 0x000fe200078e00ff */
[----:B------:R-:W5:Y:S01]  /*7600*/  LDCU.64 UR6, c[0x4][0x78] ;  /* 0x01000f00ff0677ac */ /* 0x000f620008000a00 */
[----:B------:R-:W2:Y:S01]  /*7610*/  LDC.64 R14, c[0x4][R15] ;  /* 0x010000000f0e7b82 */ /* 0x000ea20000000a00 */
[----:B------:R-:W3:Y:S01]  /*7620*/  LDCU.64 UR4, c[0x4][0x10] ;  /* 0x01000200ff0477ac */ /* 0x000ee20008000a00 */
[----:B-1----:R-:W-:Y:S01]  /*7630*/  MOV R5, UR9 ;  /* 0x0000000900057c02 */ /* 0x002fe20008000f00 */
[----:B------:R-:W-:Y:S01]  /*7640*/  IMAD.U32 R4, RZ, RZ, UR8 ;  /* 0x00000008ff047e24 */ /* 0x000fe2000f8e00ff */
[----:B-----5:R-:W-:Y:S01]  /*7650*/  MOV R7, UR7 ;  /* 0x0000000700077c02 */ /* 0x020fe20008000f00 */
[----:B------:R-:W-:Y:S01]  /*7660*/  IMAD.U32 R6, RZ, RZ, UR6 ;  /* 0x00000006ff067e24 */ /* 0x000fe2000f8e00ff */
[----:B---3--:R-:W-:Y:S01]  /*7670*/  MOV R11, UR5 ;  /* 0x00000005000b7c02 */ /* 0x008fe20008000f00 */
[----:B------:R-:W-:Y:S02]  /*7680*/  IMAD.U32 R10, RZ, RZ, UR4 ;  /* 0x00000004ff0a7e24 */ /* 0x000fe4000f8e00ff */
[----:B------:R-:W-:Y:S07]  /*7690*/  LEPC R20, `(.L_x_137) ;  /* 0x000000001014794e */ /* 0x000fee0000000000 */
[----:B--2-4-:R-:W-:Y:S05]  /*76a0*/  CALL.ABS.NOINC R14 ;  /* 0x000000000e007343 */ /* 0x014fea0003c00000 */
.L_x_137:
[----:B------:R-:W-:Y:S05]  /*76b0*/  WARPSYNC.ALL ;  /* 0x0000000000007948 */ /* 0x000fea0003800000 */
[C---:B------:R-:W-:Y:S01]  /*76c0*/  R2UR UR4, R16.reuse ;  /* 0x00000000100472ca */ /* 0x040fe200000e0000 */
[----:B------:R-:W-:Y:S05]  /*76d0*/  VIADD R0, R16, 0x20 ;  /* 0x0000002010007836 */ /* 0x000fea0000000000 */
[----:B------:R-:W-:Y:S04]  /*76e0*/  SHF.R.U32.HI R0, RZ, 0x15, R0 ;  /* 0x00000015ff007819 */ /* 0x000fe80000011600 */
[----:B------:R-:W-:Y:S03]  /*76f0*/  LOP3.LUT P0, RZ, R0, 0x3, R112, 0x48, !PT ;  /* 0x0000000300ff7812 */ /* 0x000fe60007804870 */
[----:B------:R-:W1:Y:S01]  /*7700*/  LDTM.16dp32bit_t0_t15.x16 R40, tmem[UR4] ;  /* 0x00000004002879ee */ /* 0x000e620008a00000 */
[----:B------:R-:W1:Y:S09]  /*7710*/  LDTM.16dp32bit_t16_t31.x16 R40, tmem[UR4+0x10] ;  /* 0x00001004002879ee */ /* 0x000e720008a20000 */
[----:B-1----:R-:W-:Y:S05]  /*7720*/  @!P0 BRA `(.L_x_138) ;  /* 0x0000000000408947 */ /* 0x002fea0003800000 */
        /* <DEDUP_REMOVED lines=16> */
.L_x_138:
[----:B------:R-:W-:Y:S05]  /*7830*/  WARPSYNC.ALL ;  /* 0x0000000000007948 */ /* 0x000fea0003800000 */
[C---:B------:R-:W-:Y:S01]  /*7840*/  R2UR UR4, R16.reuse ;  /* 0x00000000100472ca */ /* 0x040fe200000e0000 */
[----:B------:R-:W-:Y:S05]  /*7850*/  VIADD R0, R16, 0x40 ;  /* 0x0000004010007836 */ /* 0x000fea0000000000 */
[----:B------:R-:W-:Y:S04]  /*7860*/  SHF.R.U32.HI R0, RZ, 0x15, R0 ;  /* 0x00000015ff007819 */ /* 0x000fe80000011600 */
[----:B------:R-:W-:Y:S03]  /*7870*/  LOP3.LUT P0, RZ, R0, 0x3, R112, 0x48, !PT ;  /* 0x0000000300ff7812 */ /* 0x000fe60007804870 */
[----:B------:R-:W1:Y:S01]  /*7880*/  LDTM.16dp32bit_t0_t15.x16 R24, tmem[UR4+0x20] ;  /* 0x00002004001879ee */ /* 0x000e620008a00000 */
        /* <DEDUP_REMOVED lines=18> */
.L_x_139:
[----:B------:R-:W-:Y:S01]  /*79b0*/  LOP3.LUT P0, RZ, R101, 0x60, RZ, 0xc0, !PT ;  /* 0x0000006065ff7812 */ /* 0x000fe2000780c0ff */
[----:B------:R-:W-:Y:S05]  /*79c0*/  WARPSYNC.ALL ;  /* 0x0000000000007948 */ /* 0x000fea0003800000 */
[----:B---3--:R-:W-:Y:S01]  /*79d0*/  F2FP.F16.E4M3.UNPACK_B R19, R60 ;  /* 0x0000003cff13723e */ /* 0x008fe200020006ff */
[C---:B----4-:R-:W-:Y:S01]  /*79e0*/  FMUL R0, R57.reuse, R28 ;  /* 0x0000001c39007220 */ /* 0x050fe20000400000 */
[----:B------:R-:W-:Y:S01]  /*79f0*/  R2UR UR4, R16 ;  /* 0x00000000100472ca */ /* 0x000fe200000e0000 */
[C---:B------:R-:W-:Y:S01]  /*7a00*/  FMUL R28, R57.reuse, R34 ;  /* 0x00000022391c7220 */ /* 0x040fe20000400000 */
[----:B------:R-:W-:Y:S01]  /*7a10*/  F2FP.F16.E4M3.UNPACK_B R60, R60.H1 ;  /* 0x0000003cff3c723e */ /* 0x000fe200030006ff */
[--C-:B------:R-:W-:Y:S01]  /*7a20*/  HADD2.F32 R34, -RZ, R19.reuse.H0_H0 ;  /* 0x20000013ff227230 */ /* 0x100fe20000004100 */
[----:B------:R-:W-:Y:S01]  /*7a30*/  F2FP.F16.E4M3.UNPACK_B R18, R61 ;  /* 0x0000003dff12723e */ /* 0x000fe200020006ff */
[----:B------:R-:W-:Y:S01]  /*7a40*/  FMUL R3, R57, R29 ;  /* 0x0000001d39037220 */ /* 0x000fe20000400000 */
[----:B------:R-:W-:Y:S01]  /*7a50*/  R2UR UR5, R17 ;  /* 0x00000000110572ca */ /* 0x000fe200000e0000 */
[C---:B------:R-:W-:Y:S01]  /*7a60*/  FMUL R29, R57.reuse, R35 ;  /* 0x00000023391d7220 */ /* 0x040fe20000400000 */
[----:B------:R-:W-:Y:S01]  /*7a70*/  HADD2.F32 R35, -RZ, R19.H1_H1 ;  /* 0x30000013ff237230 */ /* 0x000fe20000004100 */
[----:B------:R-:W-:Y:S01]  /*7a80*/  F2FP.F16.E4M3.UNPACK_B R17, R62 ;  /* 0x0000003eff11723e */ /* 0x000fe200020006ff */
[C---:B------:R-:W-:Y:S01]  /*7a90*/  FMUL R20, R57.reuse, R30 ;  /* 0x0000001e39147220 */ /* 0x040fe20000400000 */
[----:B------:R-:W-:Y:S01]  /*7aa0*/  F2FP.F16.E4M3.UNPACK_B R61, R61.H1 ;  /* 0x0000003dff3d723e */ /* 0x000fe200030006ff */
[C---:B------:R-:W-:Y:S01]  /*7ab0*/  FMUL R30, R57.reuse, R36 ;  /* 0x00000024391e7220 */ /* 0x040fe20000400000 */
[----:B------:R-:W-:Y:S01]  /*7ac0*/  HADD2.F32 R36, -RZ, R60.H0_H0 ;  /* 0x2000003cff247230 */ /* 0x000fe20000004100 */
[----:B------:R-:W-:Y:S01]  /*7ad0*/  F2FP.F16.E4M3.UNPACK_B R16, R62.H1 ;  /* 0x0000003eff10723e */ /* 0x000fe200030006ff */
[----:B------:R-:W-:Y:S01]  /*7ae0*/  HADD2.F32 R62, -RZ, R17.H1_H1 ;  /* 0x30000011ff3e7230 */ /* 0x000fe20000004100 */
[-C--:B------:R-:W-:Y:S01]  /*7af0*/  F2FP.F16.E4M3.UNPACK_B R15, R63.reuse ;  /* 0x0000003fff0f723e */ /* 0x080fe200020006ff */
[----:B------:R-:W-:Y:S01]  /*7b00*/  HADD2.F32 R59, -RZ, R61.H0_H0 ;  /* 0x2000003dff3b7230 */ /* 0x000fe20000004100 */
[----:B------:R-:W-:Y:S01]  /*7b10*/  F2FP.F16.E4M3.UNPACK_B R14, R63.H1 ;  /* 0x0000003fff0e723e */ /* 0x000fe200030006ff */
[--C-:B------:R-:W-:Y:S01]  /*7b20*/  HADD2.F32 R63, -RZ, R16.reuse.H0_H0 ;  /* 0x20000010ff3f7230 */ /* 0x100fe20000004100 */
[----:B------:R-:W-:Y:S01]  /*7b30*/  F2FP.F16.E4M3.UNPACK_B R13, R64 ;  /* 0x00000040ff0d723e */ /* 0x000fe200020006ff */
[C---:B------:R-:W-:Y:S01]  /*7b40*/  FMUL R22, R57.reuse, R32 ;  /* 0x0000002039167220 */ /* 0x040fe20000400000 */
[----:B------:R-:W-:Y:S01]  /*7b50*/  F2FP.F16.E4M3.UNPACK_B R12, R64.H1 ;  /* 0x00000040ff0c723e */ /* 0x000fe200030006ff */
[----:B------:R-:W-:Y:S01]  /*7b60*/  HADD2.F32 R64, -RZ, R16.H1_H1 ;  /* 0x30000010ff407230 */ /* 0x000fe20000004100 */
[-C--:B------:R-:W-:Y:S01]  /*7b70*/  F2FP.F16.E4M3.UNPACK_B R11, R65.reuse ;  /* 0x00000041ff0b723e */ /* 0x080fe200020006ff */
[C---:B------:R-:W-:Y:S01]  /*7b80*/  FMUL R32, R57.reuse, R38 ;  /* 0x0000002639207220 */ /* 0x040fe20000400000 */
[----:B------:R-:W-:Y:S01]  /*7b90*/  F2FP.F16.E4M3.UNPACK_B R10, R65.H1 ;  /* 0x00000041ff0a723e */ /* 0x000fe200030006ff */
[----:B------:R-:W-:Y:S01]  /*7ba0*/  HADD2.F32 R38, -RZ, R18.H0_H0 ;  /* 0x20000012ff267230 */ /* 0x000fe20000004100 */
[-C--:B------:R-:W-:Y:S01]  /*7bb0*/  F2FP.F16.E4M3.UNPACK_B R9, R66.reuse ;  /* 0x00000042ff09723e */ /* 0x080fe200020006ff */
[--C-:B------:R-:W-:Y:S01]  /*7bc0*/  HADD2.F32 R65, -RZ, R15.reuse.H0_H0 ;  /* 0x2000000fff417230 */ /* 0x100fe20000004100 */
[----:B------:R-:W-:Y:S01]  /*7bd0*/  F2FP.F16.E4M3.UNPACK_B R8, R66.H1 ;  /* 0x00000042ff08723e */ /* 0x000fe200030006ff */
[----:B------:R-:W-:Y:S01]  /*7be0*/  HADD2.F32 R66, -RZ, R15.H1_H1 ;  /* 0x3000000fff427230 */ /* 0x000fe20000004100 */
[-C--:B------:R-:W-:Y:S01]  /*7bf0*/  F2FP.F16.E4M3.UNPACK_B R7, R67.reuse ;  /* 0x00000043ff07723e */ /* 0x080fe200020006ff */
[----:B------:R-:W-:Y:S01]  /*7c00*/  HADD2.F32 R72, -RZ, R12.H1_H1 ;  /* 0x3000000cff487230 */ /* 0x000fe20000004100 */
[----:B------:R-:W-:Y:S01]  /*7c10*/  F2FP.F16.E4M3.UNPACK_B R6, R67.H1 ;  /* 0x00000043ff06723e */ /* 0x000fe200030006ff */
[--C-:B------:R-:W-:Y:S01]  /*7c20*/  HADD2.F32 R67, -RZ, R14.reuse.H0_H0 ;  /* 0x2000000eff437230 */ /* 0x100fe20000004100 */
        /* <DEDUP_REMOVED lines=15> */
[----:B------:R-:W-:Y:S02]  /*7d20*/  HADD2.F32 R71, -RZ, R12.H0_H0 ;  /* 0x2000000cff477230 */ /* 0x000fe40000004100 */
[C---:B------:R-:W-:Y:S01]  /*7d30*/  FMUL R23, R57.reuse, R33 ;  /* 0x0000002139177220 */ /* 0x040fe20000400000 */
[--C-:B------:R-:W-:Y:S02]  /*7d40*/  HADD2.F32 R77, -RZ, R9.reuse.H0_H0 ;  /* 0x20000009ff4d7230 */ /* 0x100fe40000004100 */
[C---:B------:R-:W-:Y:S01]  /*7d50*/  FMUL R33, R57.reuse, R39 ;  /* 0x0000002739217220 */ /* 0x040fe20000400000 */
[----:B------:R-:W-:Y:S02]  /*7d60*/  HADD2.F32 R39, -RZ, R18.H1_H1 ;  /* 0x30000012ff277230 */ /* 0x000fe40000004100 */
[C---:B------:R-:W-:Y:S01]  /*7d70*/  FMUL R40, R57.reuse, R40 ;  /* 0x0000002839287220 */ /* 0x040fe20000400000 */
[----:B------:R-:W-:Y:S02]  /*7d80*/  HADD2.F32 R78, -RZ, R9.H1_H1 ;  /* 0x30000009ff4e7230 */ /* 0x000fe40000004100 */
[C---:B------:R-:W-:Y:S01]  /*7d90*/  FMUL R41, R57.reuse, R41 ;  /* 0x0000002939297220 */ /* 0x040fe20000400000 */
[--C-:B------:R-:W-:Y:S02]  /*7da0*/  HADD2.F32 R79, -RZ, R8.reuse.H0_H0 ;  /* 0x20000008ff4f7230 */ /* 0x100fe40000004100 */
[C---:B------:R-:W-:Y:S01]  /*7db0*/  FFMA R40, R58.reuse, R34, R40 ;  /* 0x000000223a287223 */ /* 0x040fe20000000028 */
[----:B------:R-:W-:Y:S02]  /*7dc0*/  HADD2.F32 R80, -RZ, R8.H1_H1 ;  /* 0x30000008ff507230 */ /* 0x000fe40000004100 */
[C---:B------:R-:W-:Y:S01]  /*7dd0*/  FFMA R41, R58.reuse, R35, R41 ;  /* 0x000000233a297223 */ /* 0x040fe20000000029 */
[--C-:B------:R-:W-:Y:S02]  /*7de0*/  HADD2.F32 R81, -RZ, R7.reuse.H0_H0 ;  /* 0x20000007ff517230 */ /* 0x100fe40000004100 */
[C---:B------:R-:W-:Y:S01]  /*7df0*/  FMUL R44, R57.reuse, R44 ;  /* 0x0000002c392c7220 */ /* 0x040fe20000400000 */
[----:B------:R-:W-:Y:S02]  /*7e00*/  HADD2.F32 R82, -RZ, R7.H1_H1 ;  /* 0x30000007ff527230 */ /* 0x000fe40000004100 */
[C---:B------:R-:W-:Y:S01]  /*7e10*/  FMUL R45, R57.reuse, R45 ;  /* 0x0000002d392d7220 */ /* 0x040fe20000400000 */
        /* <DEDUP_REMOVED lines=12> */
[----:B------:R-:W-:Y:S02]  /*7ee0*/  HADD2.F32 R89, -RZ, R90.H0_H0 ;  /* 0x2000005aff597230 */ /* 0x000fe40000004100 */
[C---:B------:R-:W-:Y:S01]  /*7ef0*/  FMUL R21, R57.reuse, R31 ;  /* 0x0000001f39157220 */ /* 0x040fe20000400000 */
[C---:B------:R-:W-:Y:S01]  /*7f00*/  FMUL R31, R57.reuse, R37 ;  /* 0x00000025391f7220 */ /* 0x040fe20000400000 */
[----:B------:R-:W-:Y:S02]  /*7f10*/  HADD2.F32 R37, -RZ, R60.H1_H1 ;  /* 0x3000003cff257230 */ /* 0x000fe40000004100 */
[C---:B------:R-:W-:Y:S01]  /*7f20*/  FMUL R42, R57.reuse, R42 ;  /* 0x0000002a392a7220 */ /* 0x040fe20000400000 */
[----:B------:R-:W-:Y:S02]  /*7f30*/  HADD2.F32 R60, -RZ, R61.H1_H1 ;  /* 0x3000003dff3c7230 */ /* 0x000fe40000004100 */
[----:B------:R-:W-:Y:S01]  /*7f40*/  FMUL R43, R57, R43 ;  /* 0x0000002b392b7220 */ /* 0x000fe20000400000 */
[----:B------:R-:W-:Y:S02]  /*7f50*/  HADD2.F32 R61, -RZ, R17.H0_H0 ;  /* 0x20000011ff3d7230 */ /* 0x000fe40000004100 */
[C---:B------:R-:W-:Y:S01]  /*7f60*/  FFMA R42, R58.reuse, R36, R42 ;  /* 0x000000243a2a7223 */ /* 0x040fe2000000002a */
[----:B------:R-:W-:Y:S01]  /*7f70*/  LDTM.16dp32bit_t0_t15.x16 R4, tmem[UR4+0x40] ;  /* 0x00004004000479ee */ /* 0x000fe20008a00000 */
[----:B------:R-:W1:Y:S01]  /*7f80*/  LDTM.16dp32bit_t16_t31.x16 R4, tmem[UR4+0x50] ;  /* 0x00005004000479ee */ /* 0x000e620008a20000 */
[----:B------:R-:W-:Y:S01]  /*7f90*/  NOP ;  /* 0x0000000000007918 */ /* 0x000fe20000000000 */
[----:B------:R-:W-:Y:S01]  /*7fa0*/  UIADD3 UR4, UPT, UPT, UR5, 0x300, URZ ;  /* 0x0000030005047890 */ /* 0x000fe2000fffe0ff */
[C---:B------:R-:W-:Y:S01]  /*7fb0*/  FFMA R43, R58.reuse, R37, R43 ;  /* 0x000000253a2b7223 */ /* 0x040fe2000000002b */
[C---:B------:R-:W-:Y:S01]  /*7fc0*/  FFMA R44, R58.reuse, R38, R44 ;  /* 0x000000263a2c7223 */ /* 0x040fe2000000002c */
[C---:B------:R-:W-:Y:S01]  /*7fd0*/  FFMA R45, R58.reuse, R39, R45 ;  /* 0x000000273a2d7223 */ /* 0x040fe2000000002d */
[----:B------:R-:W-:Y:S01]  /*7fe0*/  UPRMT UR4, UR61, 0x654, UR4 ;  /* 0x000006543d047896 */ /* 0x000fe20008000004 */
[----:B------:R-:W-:Y:S01]  /*7ff0*/  HADD2.F32 R90, -RZ, R90.H1_H1 ;  /* 0x3000005aff5a7230 */ /* 0x000fe20000004100 */
[----:B------:R-:W-:Y:S01]  /*8000*/  F2FP.SATFINITE.E4M3.F32.PACK_AB_MERGE_C R42, R43, R42, RZ ;  /* 0x0000002a2b2a723e */ /* 0x000fe200048070ff */
[--C-:B------:R-:W-:Y:S02]  /*8010*/  HADD2.F32 R93, -RZ, R94.reuse.H0_H0 ;  /* 0x2000005eff5d7230 */ /* 0x100fe40000004100 */
[----:B------:R-:W-:Y:S01]  /*8020*/  FMUL R46, R57, R46 ;  /* 0x0000002e392e7220 */ /* 0x000fe20000400000 */
[----:B------:R-:W-:Y:S01]  /*8030*/  HADD2.F32 R94, -RZ, R94.H1_H1 ;  /* 0x3000005eff5e7230 */ /* 0x000fe20000004100 */
[----:B------:R-:W-:Y:S01]  /*8040*/  F2FP.SATFINITE.E4M3.F32.PACK_AB_MERGE_C R40, R41, R40, R42 ;  /* 0x000000282928723e */ /* 0x000fe2000480702a */
[--C-:B------:R-:W-:Y:S02]  /*8050*/  HADD2.F32 R97, -RZ, R98.reuse.H0_H0 ;  /* 0x20000062ff617230 */ /* 0x100fe40000004100 */
[C---:B------:R-:W-:Y:S01]  /*8060*/  FFMA R46, R58.reuse, R59, R46 ;  /* 0x0000003b3a2e7223 */ /* 0x040fe2000000002e */
[----:B-1----:R-:W-:Y:S01]  /*8070*/  SYNCS.ARRIVE.TRANS64.RED.A1T0 RZ, [UR4], RZ ;  /* 0x000000ffffff79a7 */ /* 0x002fe20008100404 */
[----:B------:R-:W-:Y:S02]  /*8080*/  HADD2.F32 R98, -RZ, R98.H1_H1 ;  /* 0x30000062ff627230 */ /* 0x000fe40000004100 */
[C---:B------:R-:W-:Y:S01]  /*8090*/  FMUL R47, R57.reuse, R47 ;  /* 0x0000002f392f7220 */ /* 0x040fe20000400000 */
[C---:B------:R-:W-:Y:S01]  /*80a0*/  FMUL R50, R57.reuse, R50 ;  /* 0x0000003239327220 */ /* 0x040fe20000400000 */
[C---:B------:R-:W-:Y:S01]  /*80b0*/  FMUL R51, R57.reuse, R51 ;  /* 0x0000003339337220 */ /* 0x040fe20000400000 */
[----:B------:R-:W-:Y:S01]  /*80c0*/  FMUL R54, R57, R54 ;  /* 0x0000003639367220 */ /* 0x000fe20000400000 */
[C---:B------:R-:W-:Y:S01]  /*80d0*/  FFMA R47, R58.reuse, R60, R47 ;  /* 0x0000003c3a2f7223 */ /* 0x040fe2000000002f */
[C---:B------:R-:W-:Y:S01]  /*80e0*/  FFMA R48, R58.reuse, R61, R48 ;  /* 0x0000003d3a307223 */ /* 0x040fe20000000030 */
[C---:B------:R-:W-:Y:S01]  /*80f0*/  FFMA R49, R58.reuse, R62, R49 ;  /* 0x0000003e3a317223 */ /* 0x040fe20000000031 */
[C---:B------:R-:W-:Y:S01]  /*8100*/  FFMA R50, R58.reuse, R63, R50 ;  /* 0x0000003f3a327223 */ /* 0x040fe20000000032 */
[C---:B------:R-:W-:Y:S01]  /*8110*/  FFMA R51, R58.reuse, R64, R51 ;  /* 0x000000403a337223 */ /* 0x040fe20000000033 */
[C---:B------:R-:W-:Y:S01]  /*8120*/  FFMA R52, R58.reuse, R65, R52 ;  /* 0x000000413a347223 */ /* 0x040fe20000000034 */
[C---:B------:R-:W-:Y:S01]  /*8130*/  FFMA R53, R58.reuse, R66, R53 ;  /* 0x000000423a357223 */ /* 0x040fe20000000035 */
[----:B------:R-:W-:Y:S01]  /*8140*/  F2FP.SATFINITE.E4M3.F32.PACK_AB_MERGE_C R46, R47, R46, RZ ;  /* 0x0000002e2f2e723e */ /* 0x000fe200048070ff */
[C---:B------:R-:W-:Y:S01]  /*8150*/  FFMA R54, R58.reuse, R67, R54 ;  /* 0x000000433a367223 */ /* 0x040fe20000000036 */
[----:B------:R-:W-:Y:S01]  /*8160*/  F2FP.SATFINITE.E4M3.F32.PACK_AB_MERGE_C R50, R51, R50, RZ ;  /* 0x000000323332723e */ /* 0x000fe200048070ff */
[----:B------:R-:W-:Y:S01]  /*8170*/  FMUL R4, R57, R4 ;  /* 0x0000000439047220 */ /* 0x000fe20000400000 */
[----:B------:R-:W-:Y:S01]  /*8180*/  F2FP.SATFINITE.E4M3.F32.PACK_AB_MERGE_C R41, R45, R44, R46 ;  /* 0x0000002c2d29723e */ /* 0x000fe2000480702e */
[----:B------:R-:W-:Y:S01]  /*8190*/  FMUL R5, R57, R5 ;  /* 0x0000000539057220 */ /* 0x000fe20000400000 */
[----:B------:R-:W-:Y:S01]  /*81a0*/  F2FP.SATFINITE.E4M3.F32.PACK_AB_MERGE_C R42, R49, R48, R50 ;  /* 0x00000030312a723e */ /* 0x000fe20004807032 */
[C---:B------:R-:W-:Y:S01]  /*81b0*/  FMUL R8, R57.reuse, R8 ;  /* 0x0000000839087220 */ /* 0x040fe20000400000 */
        /* <DEDUP_REMOVED lines=8> */
[----:B------:R-:W-:Y:S01]  /*8240*/  FMUL R6, R57, R6 ;  /* 0x0000000639067220 */ /* 0x000fe20000400000 */
[C---:B------:R-:W-:Y:S01]  /*8250*/  FFMA R55, R58.reuse, R68, R55 ;  /* 0x000000443a377223 */ /* 0x040fe20000000037 */
[C---:B------:R-:W-:Y:S01]  /*8260*/  FFMA R24, R58.reuse, R69, R24 ;  /* 0x000000453a187223 */ /* 0x040fe20000000018 */
[----:B------:R-:W-:Y:S01]  /*8270*/  FFMA R25, R58, R70, R25 ;  /* 0x000000463a197223 */ /* 0x000fe20000000019 */
[----:B------:R-:W-:Y:S01]  /*8280*/  IADD3 R56, PT, PT, R56, 0x1, RZ ;  /* 0x0000000138387810 */ /* 0x000fe20007ffe0ff */
[C---:B------:R-:W-:Y:S01]  /*8290*/  FFMA R26, R58.reuse, R71, R26 ;  /* 0x000000473a1a7223 */ /* 0x040fe2000000001a */
[----:B------:R-:W-:Y:S01]  /*82a0*/  F2FP.SATFINITE.E4M3.F32.PACK_AB_MERGE_C R43, R55, R54, RZ ;  /* 0x00000036372b723e */ /* 0x000fe200048070ff */
[C---:B------:R-:W-:Y:S01]  /*82b0*/  FFMA R27, R58.reuse, R72, R27 ;  /* 0x000000483a1b7223 */ /* 0x040fe2000000001b */
        /* <DEDUP_REMOVED lines=12> */
[C---:B------:R-:W-:Y:S01]  /*8380*/  FMUL R7, R57.reuse, R7 ;  /* 0x0000000739077220 */ /* 0x040fe20000400000 */
[C---:B------:R-:W-:Y:S01]  /*8390*/  FFMA R4, R58.reuse, R85, R4 ;  /* 0x000000553a047223 */ /* 0x040fe20000000004 */
[C---:B------:R-:W-:Y:S01]  /*83a0*/  FFMA R5, R58.reuse, R86, R5 ;  /* 0x000000563a057223 */ /* 0x040fe20000000005 */
[--C-:B------:R-:W-:Y:S02]  /*83b0*/  HADD2.F32 R91, -RZ, R92.reuse.H0_H0 ;  /* 0x2000005cff5b7230 */ /* 0x100fe40000004100 */
[C---:B------:R-:W-:Y:S01]  /*83c0*/  FFMA R6, R58.reuse, R87, R6 ;  /* 0x000000573a067223 */ /* 0x040fe20000000006 */
[----:B------:R-:W-:Y:S02]  /*83d0*/  HADD2.F32 R92, -RZ, R92.H1_H1 ;  /* 0x3000005cff5c7230 */ /* 0x000fe40000004100 */
[C---:B------:R-:W-:Y:S01]  /*83e0*/  FMUL R10, R57.reuse, R10 ;  /* 0x0000000a390a7220 */ /* 0x040fe20000400000 */
        /* <DEDUP_REMOVED lines=17> */
[----:B------:R-:W-:Y:S01]  /*8500*/  FMUL R19, R57, R19 ;  /* 0x0000001339137220 */ /* 0x000fe20000400000 */
[C---:B------:R-:W-:Y:S01]  /*8510*/  FFMA R16, R58.reuse, R97, R16 ;  /* 0x000000613a107223 */ /* 0x040fe20000000010 */
[C---:B------:R-:W-:Y:S01]  /*8520*/  FFMA R17, R58.reuse, R98, R17 ;  /* 0x000000623a117223 */ /* 0x040fe20000000011 */
[C---:B------:R-:W-:Y:S01]  /*8530*/  FFMA R18, R58.reuse, R99, R18 ;  /* 0x000000633a127223 */ /* 0x040fe20000000012 */
[----:B------:R-:W-:Y:S01]  /*8540*/  FFMA R19, R58, R100, R19 ;  /* 0x000000643a137223 */ /* 0x000fe20000000013 */
[----:B------:R-:W-:Y:S01]  /*8550*/  F2FP.SATFINITE.E4M3.F32.PACK_AB_MERGE_C R28, R29, R28, RZ ;  /* 0x0000001c1d1c723e */ /* 0x000fe200048070ff */
[----:B------:R-:W-:Y:S01]  /*8560*/  BSSY.RECONVERGENT B0, `(.L_x_140) ;  /* 0x0000031000007945 */ /* 0x000fe20003800200 */
[----:B------:R-:W-:Y:S02]  /*8570*/  F2FP.SATFINITE.E4M3.F32.PACK_AB_MERGE_C R6, R7, R6, RZ ;  /* 0x000000060706723e */ /* 0x000fe400048070ff */
[----:B------:R-:W-:Y:S02]  /*8580*/  F2FP.SATFINITE.E4M3.F32.PACK_AB_MERGE_C R26, R27, R26, RZ ;  /* 0x0000001a1b1a723e */ /* 0x000fe400048070ff */
[----:B------:R-:W-:Y:S02]  /*8590*/  F2FP.SATFINITE.E4M3.F32.PACK_AB_MERGE_C R21, R21, R20, RZ ;  /* 0x000000141515723e */ /* 0x000fe400048070ff */
[----:B------:R-:W-:Y:S02]  /*85a0*/  F2FP.SATFINITE.E4M3.F32.PACK_AB_MERGE_C R32, R33, R32, RZ ;  /* 0x000000202120723e */ /* 0x000fe400048070ff */
[----:B------:R-:W-:Y:S02]  /*85b0*/  F2FP.SATFINITE.E4M3.F32.PACK_AB_MERGE_C R10, R11, R10, RZ ;  /* 0x0000000a0b0a723e */ /* 0x000fe400048070ff */
[----:B------:R-:W-:Y:S02]  /*85c0*/  F2FP.SATFINITE.E4M3.F32.PACK_AB_MERGE_C R14, R15, R14, RZ ;  /* 0x0000000e0f0e723e */ /* 0x000fe400048070ff */
[----:B------:R-:W-:Y:S02]  /*85d0*/  F2FP.SATFINITE.E4M3.F32.PACK_AB_MERGE_C R7, R19, R18, RZ ;  /* 0x000000121307723e */ /* 0x000fe400048070ff */
[----:B------:R-:W-:Y:S02]  /*85e0*/  F2FP.SATFINITE.E4M3.F32.PACK_AB_MERGE_C R22, R23, R22, R28 ;  /* 0x000000161716723e */ /* 0x000fe4000480701c */
[----:B------:R-:W-:Y:S02]  /*85f0*/  F2FP.SATFINITE.E4M3.F32.PACK_AB_MERGE_C R4, R5, R4, R6 ;  /* 0x000000040504723e */ /* 0x000fe40004807006 */
[----:B------:R-:W-:Y:S02]  /*8600*/  F2FP.SATFINITE.E4M3.F32.PACK_AB_MERGE_C R43, R53, R52, R43 ;  /* 0x00000034352b723e */ /* 0x000fe4000480702b */
[----:B------:R-:W-:Y:S02]  /*8610*/  F2FP.SATFINITE.E4M3.F32.PACK_AB_MERGE_C R20, R25, R24, R26 ;  /* 0x000000181914723e */ /* 0x000fe4000480701a */
[----:B------:R-:W-:Y:S01]  /*8620*/  F2FP.SATFINITE.E4M3.F32.PACK_AB_MERGE_C R21, R3, R0, R21 ;  /* 0x000000000315723e */ /* 0x000fe20004807015 */
[----:B------:R1:W-:Y:S01]  /*8630*/  STS.128 [R110+UR44+0x1c00], R40 ;  /* 0x001c00286e007988 */ /* 0x0003e20008000c2c */
[----:B------:R-:W-:Y:S02]  /*8640*/  F2FP.SATFINITE.E4M3.F32.PACK_AB_MERGE_C R23, R31, R30, R32 ;  /* 0x0000001e1f17723e */ /* 0x000fe40004807020 */
[----:B------:R-:W-:Y:S02]  /*8650*/  F2FP.SATFINITE.E4M3.F32.PACK_AB_MERGE_C R5, R9, R8, R10 ;  /* 0x000000080905723e */ /* 0x000fe4000480700a */
[----:B------:R-:W-:Y:S02]  /*8660*/  F2FP.SATFINITE.E4M3.F32.PACK_AB_MERGE_C R6, R13, R12, R14 ;  /* 0x0000000c0d06723e */ /* 0x000fe4000480700e */
[----:B------:R-:W-:Y:S01]  /*8670*/  F2FP.SATFINITE.E4M3.F32.PACK_AB_MERGE_C R7, R17, R16, R7 ;  /* 0x000000101107723e */ /* 0x000fe20004807007 */
[----:B------:R1:W-:Y:S08]  /*8680*/  STS.128 [R110+UR44+0x2400], R20 ;  /* 0x002400146e007988 */ /* 0x0003f00008000c2c */
[----:B------:R1:W-:Y:S01]  /*8690*/  STS.128 [R110+UR44+0x2c00], R4 ;  /* 0x002c00046e007988 */ /* 0x0003e20008000c2c */
[----:B------:R-:W-:Y:S01]  /*86a0*/  @!PT LDS RZ, [RZ] ;  /* 0x00000000fffff984 */ /* 0x000fe20000000800 */
[----:B------:R-:W-:Y:S01]  /*86b0*/  @!PT LDS RZ, [RZ] ;  /* 0x00000000fffff984 */ /* 0x000fe20000000800 */
[----:B------:R-:W-:Y:S01]  /*86c0*/  @!PT LDS RZ, [RZ] ;  /* 0x00000000fffff984 */ /* 0x000fe20000000800 */
[----:B------:R-:W-:Y:S01]  /*86d0*/  @!PT LDS RZ, [RZ] ;  /* 0x00000000fffff984 */ /* 0x000fe20000000800 */
[----:B------:R3:W-:Y:S07]  /*86e0*/  MEMBAR.ALL.CTA ;  /* 0x0000000000007992 */ /* 0x0007ee0000008000 */
[----:B---3--:R-:W3:Y:S02]  /*86f0*/  FENCE.VIEW.ASYNC.S ;  /* 0x00000000000073c6 */ /* 0x008ee40000000000 */
[----:B---3--:R-:W-:Y:S06]  /*8700*/  BAR.SYNC.DEFER_BLOCKING 0x1, 0x80 ;  /* 0x0042000000007b1d */ /* 0x008fec0000010000 */
[----:B------:R-:W-:Y:S05]  /*8710*/  @P0 BRA `(.L_x_141) ;  /* 0x0000000000540947 */ /* 0x000fea0003800000 */
[----:B------:R-:W-:Y:S02]  /*8720*/  UIADD3 UR4, UPT, UPT, UR44, 0x1c00, URZ ;  /* 0x00001c002c047890 */ /* 0x000fe4000fffe0ff */
[----:B------:R-:W-:Y:S02]  /*8730*/  UIMAD UR9, UR45, 0x60, URZ ;  /* 0x000000602d0978a4 */ /* 0x000fe4000f8e02ff */
[----:B------:R-:W-:Y:S02]  /*8740*/  USHF.L.U32 UR10, UR46, 0x6, URZ ;  /* 0x000000062e0a7899 */ /* 0x000fe400080006ff */
[----:B------:R-:W-:Y:S01]  /*8750*/  MOV R117, UR4 ;  /* 0x0000000400757c02 */ /* 0x000fe20008000f00 */
[----:B------:R-:W-:Y:S01]  /*8760*/  UIADD3 UR4, UP0, UPT, UR62, 0x680, URZ ;  /* 0x000006803e047890 */ /* 0x000fe2000ff1e0ff */
[----:B------:R-:W-:Y:S02]  /*8770*/  UMOV UR11, UR36 ;  /* 0x00000024000b7c82 */ /* 0x000fe40008000000 */
[----:B------:R-:W-:Y:S01]  /*8780*/  R2UR UR8, R117 ;  /* 0x00000000750872ca */ /* 0x000fe200000e0000 */
[----:B------:R-:W-:Y:S02]  /*8790*/  UIADD3.X UR5, UPT, UPT, URZ, UR63, URZ, UP0, !UPT ;  /* 0x0000003fff057290 */ /* 0x000fe400087fe4ff */
[----:B------:R-:W-:Y:S02]  /*87a0*/  UIADD3 UR16, UPT, UPT, UR44, 0x2400, URZ ;  /* 0x000024002c107890 */ /* 0x000fe4000fffe0ff */
[----:B------:R-:W-:Y:S01]  /*87b0*/  UIADD3 UR17, UPT, UPT, UR9, 0x20, URZ ;  /* 0x0000002009117890 */ /* 0x000fe2000fffe0ff */
[----:B------:R-:W-:Y:S01]  /*87c0*/  UMOV UR19, UR36 ;  /* 0x0000002400137c82 */ /* 0x000fe20008000000 */
[----:B------:R-:W-:Y:S01]  /*87d0*/  UMOV UR18, UR10 ;  /* 0x0000000a00127c82 */ /* 0x000fe20008000000 */
[----:B------:R-:W-:Y:S02]  /*87e0*/  UIADD3 UR12, UPT, UPT, UR44, 0x2c00, URZ ;  /* 0x00002c002c0c7890 */ /* 0x000fe4000fffe0ff */
[----:B------:R-:W-:Y:S03]  /*87f0*/  UIADD3 UR13, UPT, UPT, UR9, 0x40, URZ ;  /* 0x00000040090d7890 */ /* 0x000fe6000fffe0ff */
[----:B------:R3:W-:Y:S01]  /*8800*/  UTMASTG.3D [UR8], [UR4] ;  /* 0x00000008040073b5 */ /* 0x0007e20008010000 */
[----:B------:R-:W-:Y:S01]  /*8810*/  UMOV UR15, UR36 ;  /* 0x00000024000f7c82 */ /* 0x000fe20008000000 */
[----:B------:R-:W-:Y:S01]  /*8820*/  UMOV UR14, UR10 ;  /* 0x0000000a000e7c82 */ /* 0x000fe20008000000 */
[----:B------:R3:W-:Y:S03]  /*8830*/  UTMASTG.3D [UR16], [UR4] ;  /* 0x00000010040073b5 */ /* 0x0007e60008010000 */
[----:B------:R3:W-:Y:S01]  /*8840*/  UTMASTG.3D [UR12], [UR4] ;  /* 0x0000000c040073b5 */ /* 0x0007e20008010000 */
[----:B------:R0:W-:Y:S01]  /*8850*/  UTMACMDFLUSH ;  /* 0x00000000000079b7 */ /* 0x0001e20000000000 */
[----:B---3--:R-:W-:Y:S04]  /*8860*/  DEPBAR.LE SB0, 0x0 ;  /* 0x000080000000791a */ /* 0x008fe80000000000 */
.L_x_141:
[----:B------:R-:W-:Y:S05]  /*8870*/  BSYNC.RECONVERGENT B0 ;  /* 0x0000000000007941 */ /* 0x000fea0003800200 */
.L_x_140:
[----:B------:R-:W-:Y:S01]  /*8880*/  BAR.SYNC.DEFER_BLOCKING 0x1, 0x80 ;  /* 0x0042000000007b1d */ /* 0x000fe20000010000 */
[----:B------:R-:W-:Y:S01]  /*8890*/  ISETP.NE.AND P0, PT, R113, 0x2, PT ;  /* 0x000000027100780c */ /* 0x000fe20003f05270 */
[----:B------:R-:W-:Y:S01]  /*88a0*/  UISETP.NE.AND UP0, UPT, UR47, URZ, UPT ;  /* 0x000000ff2f00728c */ /* 0x000fe2000bf05270 */
[----:B------:R-:W-:Y:S01]  /*88b0*/  ISETP.NE.AND P1, PT, R56, 0x4, PT ;  /* 0x000000043800780c */ /* 0x000fe20003f25270 */
[----:B------:R-:W-:Y:S01]  /*88c0*/  UIADD3 UR45, UPT, UPT, UR37, UR55, URZ ;  /* 0x00000037252d7290 */ /* 0x000fe2000fffe0ff */
[----:B------:R-:W-:Y:S01]  /*88d0*/  SEL R3, RZ, 0x1, P0 ;  /* 0x00000001ff037807 */ /* 0x000fe20000000000 */
[----:B------:R-:W-:Y:S01]  /*88e0*/  UIADD3 UR46, UPT, UPT, UR38, UR58, URZ ;  /* 0x0000003a262e7290 */ /* 0x000fe2000fffe0ff */
[----:B------:R-:W-:Y:S02]  /*88f0*/  SEL R0, RZ, 0x1, P1 ;  /* 0x00000001ff007807 */ /* 0x000fe40000800000 */
[----:B------:R-:W-:Y:S02]  /*8900*/  LOP3.LUT R115, R115, R3, RZ, 0x3c, !PT ;  /* 0x0000000373737212 */ /* 0x000fe400078e3cff */
[----:B------:R-:W-:Y:S02]  /*8910*/  LOP3.LUT R116, R116, R0, RZ, 0x3c, !PT ;  /* 0x0000000074747212 */ /* 0x000fe400078e3cff */
[----:B------:R-:W-:Y:S02]  /*8920*/  SEL R113, R113, RZ, P0 ;  /* 0x000000ff71717207 */ /* 0x000fe40000000000 */
[----:B------:R-:W-:Y:S01]  /*8930*/  SEL R56, R56, RZ, P1 ;  /* 0x000000ff38387207 */ /* 0x000fe20000800000 */
[----:B------:R-:W-:Y:S01]  /*8940*/  UMOV UR36, UR54 ;  /* 0x0000003600247c82 */ /* 0x000fe20008000000 */
[----:B------:R-:W-:Y:S05]  /*8950*/  BRA.U UP0, `(.L_x_142) ;  /* 0xffffffdd00307547 */ /* 0x000fea000b83ffff */
[----:B------:R-:W-:Y:S05]  /*8960*/  EXIT ;  /* 0x000000000000794d */ /* 0x000fea0003800000 */
.L_x_25:
[----:B---3--:R3:W4:Y:S02]  /*8970*/  SYNCS.PHASECHK.TRANS64.TRYWAIT P0, [R0+URZ+0x330], R2 ;  /* 0x00033002000075a7 */ /* 0x00872400080011ff */
[----:B----4-:R-:W-:Y:S05]  /*8980*/  @!P0 NANOSLEEP.SYNCS 0x989680 ;  /* 0x009896800000895d */ /* 0x010fea0003900000 */
[----:B------:R-:W4:Y:S02]  /*8990*/  @!P0 SYNCS.PHASECHK.TRANS64 P0, [R0+URZ+0x330], R2 ;  /* 0x00033002000085a7 */ /* 0x000f2400080010ff */
[----:B----4-:R-:W-:Y:S05]  /*89a0*/  @!P0 BRA `(.L_x_25) ;  /* 0xfffffffc00f08947 */ /* 0x010fea000383ffff */
[----:B------:R-:W-:Y:S05]  /*89b0*/  BRA `(.L_x_143) ;  /* 0xffffff9000c87947 */ /* 0x000fea000383ffff */
.L_x_28:
[----:B---3--:R-:W-:Y:S07]  /*89c0*/  MOV R0, UR33 ;  /* 0x0000002100007c02 */ /* 0x008fee0008000f00 */
.L_x_144:
[----:B---3--:R3:W4:Y:S02]  /*89d0*/  SYNCS.PHASECHK.TRANS64.TRYWAIT P0, [R0+URZ+0x150], R3 ;  /* 0x00015003000075a7 */ /* 0x00872400080011ff */
[----:B----4-:R-:W-:Y:S05]  /*89e0*/  @!P0 NANOSLEEP.SYNCS 0x989680 ;  /* 0x009896800000895d */ /* 0x010fea0003900000 */
[----:B------:R-:W4:Y:S02]  /*89f0*/  @!P0 SYNCS.PHASECHK.TRANS64 P0, [R0+URZ+0x150], R3 ;  /* 0x00015003000085a7 */ /* 0x000f2400080010ff */
[----:B----4-:R-:W-:Y:S05]  /*8a00*/  @!P0 BRA `(.L_x_144) ;  /* 0xfffffffc00f08947 */ /* 0x010fea000383ffff */
[----:B------:R-:W-:Y:S05]  /*8a10*/  BRA `(.L_x_27) ;  /* 0xffffff9400087947 */ /* 0x000fea000383ffff */
.L_x_35:
[----:B-1----:R-:W-:Y:S07]  /*8a20*/  MOV R0, UR9 ;  /* 0x0000000900007c02 */ /* 0x002fee0008000f00 */
.L_x_145:
[----:B-1----:R1:W2:Y:S02]  /*8a30*/  SYNCS.PHASECHK.TRANS64.TRYWAIT P0, [R0+URZ+0x150], R3 ;  /* 0x00015003000075a7 */ /* 0x0022a400080011ff */
[----:B--2---:R-:W-:Y:S05]  /*8a40*/  @!P0 NANOSLEEP.SYNCS 0x989680 ;  /* 0x009896800000895d */ /* 0x004fea0003900000 */
[----:B------:R-:W2:Y:S02]  /*8a50*/  @!P0 SYNCS.PHASECHK.TRANS64 P0, [R0+URZ+0x150], R3 ;  /* 0x00015003000085a7 */ /* 0x000ea400080010ff */
[----:B--2---:R-:W-:Y:S05]  /*8a60*/  @!P0 BRA `(.L_x_145) ;  /* 0xfffffffc00f08947 */ /* 0x004fea000383ffff */
[----:B------:R-:W-:Y:S05]  /*8a70*/  BRA `(.L_x_34) ;  /* 0xffffff9400c47947 */ /* 0x000fea000383ffff */
.L_x_40:
[----:B-1----:R1:W2:Y:S02]  /*8a80*/  SYNCS.PHASECHK.TRANS64.TRYWAIT P0, [R3+URZ+0x2c0], R0 ;  /* 0x0002c000030075a7 */ /* 0x0022a400080011ff */
[----:B--2---:R-:W-:Y:S05]  /*8a90*/  @!P0 NANOSLEEP.SYNCS 0x989680 ;  /* 0x009896800000895d */ /* 0x004fea0003900000 */
[----:B------:R-:W2:Y:S02]  /*8aa0*/  @!P0 SYNCS.PHASECHK.TRANS64 P0, [R3+URZ+0x2c0], R0 ;  /* 0x0002c000030085a7 */ /* 0x000ea400080010ff */
[----:B--2---:R-:W-:Y:S05]  /*8ab0*/  @!P0 BRA `(.L_x_40) ;  /* 0xfffffffc00f08947 */ /* 0x004fea000383ffff */
[----:B------:R-:W-:Y:S05]  /*8ac0*/  BRA `(.L_x_146) ;  /* 0xffffff9800647947 */ /* 0x000fea000383ffff */
.L_x_44:
[----:B------:R-:W-:-:S07]  /*8ad0*/  MOV R0, UR4 ;  /* 0x0000000400007c02 */ /* 0x000fce0008000f00 */
.L_x_147:
[----:B-1----:R1:W2:Y:S02]  /*8ae0*/  SYNCS.PHASECHK.TRANS64.TRYWAIT P0, [R0+URZ], R2 ;  /* 0x00000002000075a7 */ /* 0x0022a400080011ff */
[----:B--2---:R-:W-:Y:S05]  /*8af0*/  @!P0 NANOSLEEP.SYNCS 0x989680 ;  /* 0x009896800000895d */ /* 0x004fea0003900000 */
[----:B------:R-:W2:Y:S02]  /*8b00*/  @!P0 SYNCS.PHASECHK.TRANS64 P0, [R0+URZ], R2 ;  /* 0x00000002000085a7 */ /* 0x000ea400080010ff */
[----:B--2---:R-:W-:Y:S05]  /*8b10*/  @!P0 BRA `(.L_x_147) ;  /* 0xfffffffc00f08947 */ /* 0x004fea000383ffff */
[----:B------:R-:W-:Y:S05]  /*8b20*/  BRA `(.L_x_148) ;  /* 0xffffffa000087947 */ /* 0x000fea000383ffff */
.L_x_45:
[----:B------:R-:W-:-:S07]  /*8b30*/  MOV R0, UR5 ;  /* 0x0000000500007c02 */ /* 0x000fce0008000f00 */
.L_x_149:
[----:B-1----:R1:W2:Y:S02]  /*8b40*/  SYNCS.PHASECHK.TRANS64.TRYWAIT P0, [R0+URZ], R3 ;  /* 0x00000003000075a7 */ /* 0x0022a400080011ff */
[----:B--2---:R-:W-:Y:S05]  /*8b50*/  @!P0 NANOSLEEP.SYNCS 0x989680 ;  /* 0x009896800000895d */ /* 0x004fea0003900000 */
[----:B------:R-:W2:Y:S02]  /*8b60*/  @!P0 SYNCS.PHASECHK.TRANS64 P0, [R0+URZ], R3 ;  /* 0x00000003000085a7 */ /* 0x000ea400080010ff */
[----:B--2---:R-:W-:Y:S05]  /*8b70*/  @!P0 BRA `(.L_x_149) ;  /* 0xfffffffc00f08947 */ /* 0x004fea000383ffff */
[----:B------:R-:W-:Y:S05]  /*8b80*/  BRA `(.L_x_150) ;  /* 0xffffffa000147947 */ /* 0x000fea000383ffff */
.L_x_46:
[----:B------:R-:W-:-:S07]  /*8b90*/  MOV R0, UR5 ;  /* 0x0000000500007c02 */ /* 0x000fce0008000f00 */
.L_x_151:
[----:B-1----:R1:W2:Y:S02]  /*8ba0*/  SYNCS.PHASECHK.TRANS64.TRYWAIT P0, [R0+URZ], R3 ;  /* 0x00000003000075a7 */ /* 0x0022a400080011ff */
[----:B--2---:R-:W-:Y:S05]  /*8bb0*/  @!P0 NANOSLEEP.SYNCS 0x989680 ;  /* 0x009896800000895d */ /* 0x004fea0003900000 */
[----:B------:R-:W2:Y:S02]  /*8bc0*/  @!P0 SYNCS.PHASECHK.TRANS64 P0, [R0+URZ], R3 ;  /* 0x00000003000085a7 */ /* 0x000ea400080010ff */
[----:B--2---:R-:W-:Y:S05]  /*8bd0*/  @!P0 BRA `(.L_x_151) ;  /* 0xfffffffc00f08947 */ /* 0x004fea000383ffff */
[----:B------:R-:W-:Y:S05]  /*8be0*/  BRA `(.L_x_152) ;  /* 0xffffffa000207947 */ /* 0x000fea000383ffff */
.L_x_47:
[----:B------:R-:W-:-:S07]  /*8bf0*/  MOV R0, UR5 ;  /* 0x0000000500007c02 */ /* 0x000fce0008000f00 */
.L_x_153:
[----:B-1----:R1:W2:Y:S02]  /*8c00*/  SYNCS.PHASECHK.TRANS64.TRYWAIT P0, [R0+URZ], R3 ;  /* 0x00000003000075a7 */ /* 0x0022a400080011ff */
[----:B--2---:R-:W-:Y:S05]  /*8c10*/  @!P0 NANOSLEEP.SYNCS 0x989680 ;  /* 0x009896800000895d */ /* 0x004fea0003900000 */
[----:B------:R-:W2:Y:S02]  /*8c20*/  @!P0 SYNCS.PHASECHK.TRANS64 P0, [R0+URZ], R3 ;  /* 0x00000003000085a7 */ /* 0x000ea400080010ff */
[----:B--2---:R-:W-:Y:S05]  /*8c30*/  @!P0 BRA `(.L_x_153) ;  /* 0xfffffffc00f08947 */ /* 0x004fea000383ffff */
[----:B------:R-:W-:Y:S05]  /*8c40*/  BRA `(.L_x_154) ;  /* 0xffffffa0002c7947 */ /* 0x000fea000383ffff */
.L_x_48:
[----:B------:R-:W-:-:S07]  /*8c50*/  MOV R0, UR5 ;  /* 0x0000000500007c02 */ /* 0x000fce0008000f00 */
.L_x_155:
[----:B-1----:R1:W2:Y:S02]  /*8c60*/  SYNCS.PHASECHK.TRANS64.TRYWAIT P0, [R0+URZ], R3 ;  /* 0x00000003000075a7 */ /* 0x0022a400080011ff */
[----:B--2---:R-:W-:Y:S05]  /*8c70*/  @!P0 NANOSLEEP.SYNCS 0x989680 ;  /* 0x009896800000895d */ /* 0x004fea0003900000 */
[----:B------:R-:W2:Y:S02]  /*8c80*/  @!P0 SYNCS.PHASECHK.TRANS64 P0, [R0+URZ], R3 ;  /* 0x00000003000085a7 */ /* 0x000ea400080010ff */
[----:B--2---:R-:W-:Y:S05]  /*8c90*/  @!P0 BRA `(.L_x_155) ;  /* 0xfffffffc00f08947 */ /* 0x004fea000383ffff */
[----:B------:R-:W-:Y:S05]  /*8ca0*/  BRA `(.L_x_156) ;  /* 0xffffffa000387947 */ /* 0x000fea000383ffff */
.L_x_49:
[----:B------:R-:W-:-:S07]  /*8cb0*/  MOV R0, UR5 ;  /* 0x0000000500007c02 */ /* 0x000fce0008000f00 */
.L_x_157:
[----:B-1----:R1:W2:Y:S02]  /*8cc0*/  SYNCS.PHASECHK.TRANS64.TRYWAIT P0, [R0+URZ], R3 ;  /* 0x00000003000075a7 */ /* 0x0022a400080011ff */
[----:B--2---:R-:W-:Y:S05]  /*8cd0*/  @!P0 NANOSLEEP.SYNCS 0x989680 ;  /* 0x009896800000895d */ /* 0x004fea0003900000 */
[----:B------:R-:W2:Y:S02]  /*8ce0*/  @!P0 SYNCS.PHASECHK.TRANS64 P0, [R0+URZ], R3 ;  /* 0x00000003000085a7 */ /* 0x000ea400080010ff */
[----:B--2---:R-:W-:Y:S05]  /*8cf0*/  @!P0 BRA `(.L_x_157) ;  /* 0xfffffffc00f08947 */ /* 0x004fea000383ffff */
[----:B------:R-:W-:Y:S05]  /*8d00*/  BRA `(.L_x_158) ;  /* 0xffffffa000447947 */ /* 0x000fea000383ffff */
.L_x_50:
[----:B------:R-:W-:-:S07]  /*8d10*/  MOV R0, UR5 ;  /* 0x0000000500007c02 */ /* 0x000fce0008000f00 */
.L_x_159:
[----:B-1----:R1:W2:Y:S02]  /*8d20*/  SYNCS.PHASECHK.TRANS64.TRYWAIT P0, [R0+URZ], R3 ;  /* 0x00000003000075a7 */ /* 0x0022a400080011ff */
[----:B--2---:R-:W-:Y:S05]  /*8d30*/  @!P0 NANOSLEEP.SYNCS 0x989680 ;  /* 0x009896800000895d */ /* 0x004fea0003900000 */
[----:B------:R-:W2:Y:S02]  /*8d40*/  @!P0 SYNCS.PHASECHK.TRANS64 P0, [R0+URZ], R3 ;  /* 0x00000003000085a7 */ /* 0x000ea400080010ff */
[----:B--2---:R-:W-:Y:S05]  /*8d50*/  @!P0 BRA `(.L_x_159) ;  /* 0xfffffffc00f08947 */ /* 0x004fea000383ffff */
[----:B------:R-:W-:Y:S05]  /*8d60*/  BRA `(.L_x_160) ;  /* 0xffffffa000507947 */ /* 0x000fea000383ffff */
.L_x_51:
[----:B------:R-:W-:-:S07]  /*8d70*/  MOV R0, UR5 ;  /* 0x0000000500007c02 */ /* 0x000fce0008000f00 */
.L_x_161:
[----:B-1----:R1:W2:Y:S02]  /*8d80*/  SYNCS.PHASECHK.TRANS64.TRYWAIT P0, [R0+URZ], R3 ;  /* 0x00000003000075a7 */ /* 0x0022a400080011ff */
[----:B--2---:R-:W-:Y:S05]  /*8d90*/  @!P0 NANOSLEEP.SYNCS 0x989680 ;  /* 0x009896800000895d */ /* 0x004fea0003900000 */
[----:B------:R-:W2:Y:S02]  /*8da0*/  @!P0 SYNCS.PHASECHK.TRANS64 P0, [R0+URZ], R3 ;  /* 0x00000003000085a7 */ /* 0x000ea400080010ff */
[----:B--2---:R-:W-:Y:S05]  /*8db0*/  @!P0 BRA `(.L_x_161) ;  /* 0xfffffffc00f08947 */ /* 0x004fea000383ffff */
[----:B------:R-:W-:Y:S05]  /*8dc0*/  BRA `(.L_x_162) ;  /* 0xffffffa0005c7947 */ /* 0x000fea000383ffff */
.L_x_52:
[----:B------:R-:W-:-:S07]  /*8dd0*/  MOV R0, UR5 ;  /* 0x0000000500007c02 */ /* 0x000fce0008000f00 */
.L_x_163:
[----:B-1----:R1:W2:Y:S02]  /*8de0*/  SYNCS.PHASECHK.TRANS64.TRYWAIT P0, [R0+URZ], R3 ;  /* 0x00000003000075a7 */ /* 0x0022a400080011ff */
[----:B--2---:R-:W-:Y:S05]  /*8df0*/  @!P0 NANOSLEEP.SYNCS 0x989680 ;  /* 0x009896800000895d */ /* 0x004fea0003900000 */
[----:B------:R-:W2:Y:S02]  /*8e00*/  @!P0 SYNCS.PHASECHK.TRANS64 P0, [R0+URZ], R3 ;  /* 0x00000003000085a7 */ /* 0x000ea400080010ff */
[----:B--2---:R-:W-:Y:S05]  /*8e10*/  @!P0 BRA `(.L_x_163) ;  /* 0xfffffffc00f08947 */ /* 0x004fea000383ffff */
[----:B------:R-:W-:Y:S05]  /*8e20*/  BRA `(.L_x_164) ;  /* 0xffffffa000687947 */ /* 0x000fea000383ffff */
.L_x_53:
[----:B------:R-:W-:-:S07]  /*8e30*/  MOV R0, UR5 ;  /* 0x0000000500007c02 */ /* 0x000fce0008000f00 */
.L_x_165:
[----:B-1----:R1:W2:Y:S02]  /*8e40*/  SYNCS.PHASECHK.TRANS64.TRYWAIT P0, [R0+URZ], R3 ;  /* 0x00000003000075a7 */ /* 0x0022a400080011ff */
[----:B--2---:R-:W-:Y:S05]  /*8e50*/  @!P0 NANOSLEEP.SYNCS 0x989680 ;  /* 0x009896800000895d */ /* 0x004fea0003900000 */
[----:B------:R-:W2:Y:S02]  /*8e60*/  @!P0 SYNCS.PHASECHK.TRANS64 P0, [R0+URZ], R3 ;  /* 0x00000003000085a7 */ /* 0x000ea400080010ff */
[----:B--2---:R-:W-:Y:S05]  /*8e70*/  @!P0 BRA `(.L_x_165) ;  /* 0xfffffffc00f08947 */ /* 0x004fea000383ffff */
[----:B------:R-:W-:Y:S05]  /*8e80*/  BRA `(.L_x_166) ;  /* 0xffffffa000747947 */ /* 0x000fea000383ffff */
.L_x_54:
[----:B------:R-:W-:-:S07]  /*8e90*/  MOV R0, UR5 ;  /* 0x0000000500007c02 */ /* 0x000fce0008000f00 */
.L_x_167:
[----:B-1----:R1:W2:Y:S02]  /*8ea0*/  SYNCS.PHASECHK.TRANS64.TRYWAIT P0, [R0+URZ], R3 ;  /* 0x00000003000075a7 */ /* 0x0022a400080011ff */
[----:B--2---:R-:W-:Y:S05]  /*8eb0*/  @!P0 NANOSLEEP.SYNCS 0x989680 ;  /* 0x009896800000895d */ /* 0x004fea0003900000 */
[----:B------:R-:W2:Y:S02]  /*8ec0*/  @!P0 SYNCS.PHASECHK.TRANS64 P0, [R0+URZ], R3 ;  /* 0x00000003000085a7 */ /* 0x000ea400080010ff */
[----:B--2---:R-:W-:Y:S05]  /*8ed0*/  @!P0 BRA `(.L_x_167) ;  /* 0xfffffffc00f08947 */ /* 0x004fea000383ffff */
[----:B------:R-:W-:Y:S05]  /*8ee0*/  BRA `(.L_x_168) ;  /* 0xffffffa000807947 */ /* 0x000fea000383ffff */
.L_x_55:
[----:B------:R-:W-:-:S07]  /*8ef0*/  MOV R0, UR5 ;  /* 0x0000000500007c02 */ /* 0x000fce0008000f00 */
.L_x_169:
[----:B-1----:R1:W2:Y:S02]  /*8f00*/  SYNCS.PHASECHK.TRANS64.TRYWAIT P0, [R0+URZ], R3 ;  /* 0x00000003000075a7 */ /* 0x0022a400080011ff */
[----:B--2---:R-:W-:Y:S05]  /*8f10*/  @!P0 NANOSLEEP.SYNCS 0x989680 ;  /* 0x009896800000895d */ /* 0x004fea0003900000 */
[----:B------:R-:W2:Y:S02]  /*8f20*/  @!P0 SYNCS.PHASECHK.TRANS64 P0, [R0+URZ], R3 ;  /* 0x00000003000085a7 */ /* 0x000ea400080010ff */
[----:B--2---:R-:W-:Y:S05]  /*8f30*/  @!P0 BRA `(.L_x_169) ;  /* 0xfffffffc00f08947 */ /* 0x004fea000383ffff */
[----:B------:R-:W-:Y:S05]  /*8f40*/  BRA `(.L_x_170) ;  /* 0xffffffa0008c7947 */ /* 0x000fea000383ffff */
.L_x_56:
[----:B------:R-:W-:-:S07]  /*8f50*/  MOV R0, UR5 ;  /* 0x0000000500007c02 */ /* 0x000fce0008000f00 */
.L_x_171:
[----:B-1----:R1:W2:Y:S02]  /*8f60*/  SYNCS.PHASECHK.TRANS64.TRYWAIT P0, [R0+URZ], R3 ;  /* 0x00000003000075a7 */ /* 0x0022a400080011ff */
[----:B--2---:R-:W-:Y:S05]  /*8f70*/  @!P0 NANOSLEEP.SYNCS 0x989680 ;  /* 0x009896800000895d */ /* 0x004fea0003900000 */
[----:B------:R-:W2:Y:S02]  /*8f80*/  @!P0 SYNCS.PHASECHK.TRANS64 P0, [R0+URZ], R3 ;  /* 0x00000003000085a7 */ /* 0x000ea400080010ff */
[----:B--2---:R-:W-:Y:S05]  /*8f90*/  @!P0 BRA `(.L_x_171) ;  /* 0xfffffffc00f08947 */ /* 0x004fea000383ffff */
[----:B------:R-:W-:Y:S05]  /*8fa0*/  BRA `(.L_x_172) ;  /* 0xffffffa000987947 */ /* 0x000fea000383ffff */
.L_x_57:
[----:B------:R-:W-:-:S07]  /*8fb0*/  MOV R0, UR5 ;  /* 0x0000000500007c02 */ /* 0x000fce0008000f00 */
.L_x_173:
[----:B-1----:R1:W2:Y:S02]  /*8fc0*/  SYNCS.PHASECHK.TRANS64.TRYWAIT P0, [R0+URZ], R3 ;  /* 0x00000003000075a7 */ /* 0x0022a400080011ff */
[----:B--2---:R-:W-:Y:S05]  /*8fd0*/  @!P0 NANOSLEEP.SYNCS 0x989680 ;  /* 0x009896800000895d */ /* 0x004fea0003900000 */
[----:B------:R-:W2:Y:S02]  /*8fe0*/  @!P0 SYNCS.PHASECHK.TRANS64 P0, [R0+URZ], R3 ;  /* 0x00000003000085a7 */ /* 0x000ea400080010ff */
[----:B--2---:R-:W-:Y:S05]  /*8ff0*/  @!P0 BRA `(.L_x_173) ;  /* 0xfffffffc00f08947 */ /* 0x004fea000383ffff */
[----:B------:R-:W-:Y:S05]  /*9000*/  BRA `(.L_x_174) ;  /* 0xffffffa000a47947 */ /* 0x000fea000383ffff */
.L_x_58:
[----:B------:R-:W-:-:S07]  /*9010*/  MOV R0, UR5 ;  /* 0x0000000500007c02 */ /* 0x000fce0008000f00 */
.L_x_175:
[----:B-1----:R1:W2:Y:S02]  /*9020*/  SYNCS.PHASECHK.TRANS64.TRYWAIT P0, [R0+URZ], R3 ;  /* 0x00000003000075a7 */ /* 0x0022a400080011ff */
[----:B--2---:R-:W-:Y:S05]  /*9030*/  @!P0 NANOSLEEP.SYNCS 0x989680 ;  /* 0x009896800000895d */ /* 0x004fea0003900000 */
[----:B------:R-:W2:Y:S02]  /*9040*/  @!P0 SYNCS.PHASECHK.TRANS64 P0, [R0+URZ], R3 ;  /* 0x00000003000085a7 */ /* 0x000ea400080010ff */
[----:B--2---:R-:W-:Y:S05]  /*9050*/  @!P0 BRA `(.L_x_175) ;  /* 0xfffffffc00f08947 */ /* 0x004fea000383ffff */
[----:B------:R-:W-:Y:S05]  /*9060*/  BRA `(.L_x_176) ;  /* 0xffffffa000b07947 */ /* 0x000fea000383ffff */
.L_x_59:
[----:B------:R-:W-:-:S07]  /*9070*/  MOV R0, UR5 ;  /* 0x0000000500007c02 */ /* 0x000fce0008000f00 */
.L_x_177:
[----:B-1----:R1:W2:Y:S02]  /*9080*/  SYNCS.PHASECHK.TRANS64.TRYWAIT P0, [R0+URZ], R3 ;  /* 0x00000003000075a7 */ /* 0x0022a400080011ff */
[----:B--2---:R-:W-:Y:S05]  /*9090*/  @!P0 NANOSLEEP.SYNCS 0x989680 ;  /* 0x009896800000895d */ /* 0x004fea0003900000 */
[----:B------:R-:W2:Y:S02]  /*90a0*/  @!P0 SYNCS.PHASECHK.TRANS64 P0, [R0+URZ], R3 ;  /* 0x00000003000085a7 */ /* 0x000ea400080010ff */
[----:B--2---:R-:W-:Y:S05]  /*90b0*/  @!P0 BRA `(.L_x_177) ;  /* 0xfffffffc00f08947 */ /* 0x004fea000383ffff */
[----:B------:R-:W-:Y:S05]  /*90c0*/  BRA `(.L_x_178) ;  /* 0xffffffa000bc7947 */ /* 0x000fea000383ffff */
.L_x_60:
[----:B------:R-:W-:-:S07]  /*90d0*/  MOV R0, UR5 ;  /* 0x0000000500007c02 */ /* 0x000fce0008000f00 */
.L_x_179:
[----:B-1----:R1:W2:Y:S02]  /*90e0*/  SYNCS.PHASECHK.TRANS64.TRYWAIT P0, [R0+URZ], R3 ;  /* 0x00000003000075a7 */ /* 0x0022a400080011ff */
[----:B--2---:R-:W-:Y:S05]  /*90f0*/  @!P0 NANOSLEEP.SYNCS 0x989680 ;  /* 0x009896800000895d */ /* 0x004fea0003900000 */
[----:B------:R-:W2:Y:S02]  /*9100*/  @!P0 SYNCS.PHASECHK.TRANS64 P0, [R0+URZ], R3 ;  /* 0x00000003000085a7 */ /* 0x000ea400080010ff */
[----:B--2---:R-:W-:Y:S05]  /*9110*/  @!P0 BRA `(.L_x_179) ;  /* 0xfffffffc00f08947 */ /* 0x004fea000383ffff */
[----:B------:R-:W-:Y:S05]  /*9120*/  BRA `(.L_x_180) ;  /* 0xffffffa000c87947 */ /* 0x000fea000383ffff */
.L_x_61:
[----:B------:R-:W-:-:S07]  /*9130*/  MOV R0, UR5 ;  /* 0x0000000500007c02 */ /* 0x000fce0008000f00 */
.L_x_181:
[----:B-1----:R1:W2:Y:S02]  /*9140*/  SYNCS.PHASECHK.TRANS64.TRYWAIT P0, [R0+URZ], R3 ;  /* 0x00000003000075a7 */ /* 0x0022a400080011ff */
[----:B--2---:R-:W-:Y:S05]  /*9150*/  @!P0 NANOSLEEP.SYNCS 0x989680 ;  /* 0x009896800000895d */ /* 0x004fea0003900000 */
[----:B------:R-:W2:Y:S02]  /*9160*/  @!P0 SYNCS.PHASECHK.TRANS64 P0, [R0+URZ], R3 ;  /* 0x00000003000085a7 */ /* 0x000ea400080010ff */
[----:B--2---:R-:W-:Y:S05]  /*9170*/  @!P0 BRA `(.L_x_181) ;  /* 0xfffffffc00f08947 */ /* 0x004fea000383ffff */
[----:B------:R-:W-:Y:S05]  /*9180*/  BRA `(.L_x_182) ;  /* 0xffffffa000d47947 */ /* 0x000fea000383ffff */
.L_x_62:
[----:B------:R-:W-:-:S07]  /*9190*/  MOV R0, UR5 ;  /* 0x0000000500007c02 */ /* 0x000fce0008000f00 */
.L_x_183:
[----:B-1----:R1:W2:Y:S02]  /*91a0*/  SYNCS.PHASECHK.TRANS64.TRYWAIT P0, [R0+URZ], R3 ;  /* 0x00000003000075a7 */ /* 0x0022a400080011ff */
[----:B--2---:R-:W-:Y:S05]  /*91b0*/  @!P0 NANOSLEEP.SYNCS 0x989680 ;  /* 0x009896800000895d */ /* 0x004fea0003900000 */
[----:B------:R-:W2:Y:S02]  /*91c0*/  @!P0 SYNCS.PHASECHK.TRANS64 P0, [R0+URZ], R3 ;  /* 0x00000003000085a7 */ /* 0x000ea400080010ff */
[----:B--2---:R-:W-:Y:S05]  /*91d0*/  @!P0 BRA `(.L_x_183) ;  /* 0xfffffffc00f08947 */ /* 0x004fea000383ffff */
[----:B------:R-:W-:Y:S05]  /*91e0*/  BRA `(.L_x_184) ;  /* 0xffffffa000e07947 */ /* 0x000fea000383ffff */
.L_x_63:
[----:B------:R-:W-:-:S07]  /*91f0*/  MOV R0, UR5 ;  /* 0x0000000500007c02 */ /* 0x000fce0008000f00 */
.L_x_185:
[----:B-1----:R1:W2:Y:S02]  /*9200*/  SYNCS.PHASECHK.TRANS64.TRYWAIT P0, [R0+URZ], R3 ;  /* 0x00000003000075a7 */ /* 0x0022a400080011ff */
[----:B--2---:R-:W-:Y:S05]  /*9210*/  @!P0 NANOSLEEP.SYNCS 0x989680 ;  /* 0x009896800000895d */ /* 0x004fea0003900000 */
[----:B------:R-:W2:Y:S02]  /*9220*/  @!P0 SYNCS.PHASECHK.TRANS64 P0, [R0+URZ], R3 ;  /* 0x00000003000085a7 */ /* 0x000ea400080010ff */
[----:B--2---:R-:W-:Y:S05]  /*9230*/  @!P0 BRA `(.L_x_185) ;  /* 0xfffffffc00f08947 */ /* 0x004fea000383ffff */
[----:B------:R-:W-:Y:S05]  /*9240*/  BRA `(.L_x_186) ;  /* 0xffffffa000ec7947 */ /* 0x000fea000383ffff */
.L_x_64:
[----:B------:R-:W-:-:S07]  /*9250*/  MOV R0, UR5 ;  /* 0x0000000500007c02 */ /* 0x000fce0008000f00 */
.L_x_187:
[----:B-1----:R1:W2:Y:S02]  /*9260*/  SYNCS.PHASECHK.TRANS64.TRYWAIT P0, [R0+URZ], R3 ;  /* 0x00000003000075a7 */ /* 0x0022a400080011ff */
[----:B--2---:R-:W-:Y:S05]  /*9270*/  @!P0 NANOSLEEP.SYNCS 0x989680 ;  /* 0x009896800000895d */ /* 0x004fea0003900000 */
[----:B------:R-:W2:Y:S02]  /*9280*/  @!P0 SYNCS.PHASECHK.TRANS64 P0, [R0+URZ], R3 ;  /* 0x00000003000085a7 */ /* 0x000ea400080010ff */
[----:B--2---:R-:W-:Y:S05]  /*9290*/  @!P0 BRA `(.L_x_187) ;  /* 0xfffffffc00f08947 */ /* 0x004fea000383ffff */
[----:B------:R-:W-:Y:S05]  /*92a0*/  BRA `(.L_x_188) ;  /* 0xffffffa000f87947 */ /* 0x000fea000383ffff */
.L_x_65:
[----:B------:R-:W-:-:S07]  /*92b0*/  MOV R0, UR5 ;  /* 0x0000000500007c02 */ /* 0x000fce0008000f00 */
.L_x_189:
[----:B-1----:R1:W2:Y:S02]  /*92c0*/  SYNCS.PHASECHK.TRANS64.TRYWAIT P0, [R0+URZ], R3 ;  /* 0x00000003000075a7 */ /* 0x0022a400080011ff */
[----:B--2---:R-:W-:Y:S05]  /*92d0*/  @!P0 NANOSLEEP.SYNCS 0x989680 ;  /* 0x009896800000895d */ /* 0x004fea0003900000 */
[----:B------:R-:W2:Y:S02]  /*92e0*/  @!P0 SYNCS.PHASECHK.TRANS64 P0, [R0+URZ], R3 ;  /* 0x00000003000085a7 */ /* 0x000ea400080010ff */
[----:B--2---:R-:W-:Y:S05]  /*92f0*/  @!P0 BRA `(.L_x_189) ;  /* 0xfffffffc00f08947 */ /* 0x004fea000383ffff */
[----:B------:R-:W-:Y:S05]  /*9300*/  BRA `(.L_x_190) ;  /* 0xffffffa400047947 */ /* 0x000fea000383ffff */
.L_x_66:
[----:B------:R-:W-:-:S07]  /*9310*/  MOV R0, UR5 ;  /* 0x0000000500007c02 */ /* 0x000fce0008000f00 */
.L_x_191:
[----:B-1----:R1:W2:Y:S02]  /*9320*/  SYNCS.PHASECHK.TRANS64.TRYWAIT P0, [R0+URZ], R3 ;  /* 0x00000003000075a7 */ /* 0x0022a400080011ff */
[----:B--2---:R-:W-:Y:S05]  /*9330*/  @!P0 NANOSLEEP.SYNCS 0x989680 ;  /* 0x009896800000895d */ /* 0x004fea0003900000 */
[----:B------:R-:W2:Y:S02]  /*9340*/  @!P0 SYNCS.PHASECHK.TRANS64 P0, [R0+URZ], R3 ;  /* 0x00000003000085a7 */ /* 0x000ea400080010ff */
[----:B--2---:R-:W-:Y:S05]  /*9350*/  @!P0 BRA `(.L_x_191) ;  /* 0xfffffffc00f08947 */ /* 0x004fea000383ffff */
[----:B------:R-:W-:Y:S05]  /*9360*/  BRA `(.L_x_192) ;  /* 0xffffffa400107947 */ /* 0x000fea000383ffff */
.L_x_67:
[----:B------:R-:W-:-:S07]  /*9370*/  MOV R0, UR5 ;  /* 0x0000000500007c02 */ /* 0x000fce0008000f00 */
.L_x_193:
[----:B-1----:R1:W2:Y:S02]  /*9380*/  SYNCS.PHASECHK.TRANS64.TRYWAIT P0, [R0+URZ], R3 ;  /* 0x00000003000075a7 */ /* 0x0022a400080011ff */
[----:B--2---:R-:W-:Y:S05]  /*9390*/  @!P0 NANOSLEEP.SYNCS 0x989680 ;  /* 0x009896800000895d */ /* 0x004fea0003900000 */
[----:B------:R-:W2:Y:S02]  /*93a0*/  @!P0 SYNCS.PHASECHK.TRANS64 P0, [R0+URZ], R3 ;  /* 0x00000003000085a7 */ /* 0x000ea400080010ff */
[----:B--2---:R-:W-:Y:S05]  /*93b0*/  @!P0 BRA `(.L_x_193) ;  /* 0xfffffffc00f08947 */ /* 0x004fea000383ffff */
[----:B------:R-:W-:Y:S05]  /*93c0*/  BRA `(.L_x_194) ;  /* 0xffffffa4001c7947 */ /* 0x000fea000383ffff */
.L_x_68:
[----:B------:R-:W-:-:S07]  /*93d0*/  MOV R0, UR5 ;  /* 0x0000000500007c02 */ /* 0x000fce0008000f00 */
.L_x_195:
[----:B-1----:R1:W2:Y:S02]  /*93e0*/  SYNCS.PHASECHK.TRANS64.TRYWAIT P0, [R0+URZ], R3 ;  /* 0x00000003000075a7 */ /* 0x0022a400080011ff */
[----:B--2---:R-:W-:Y:S05]  /*93f0*/  @!P0 NANOSLEEP.SYNCS 0x989680 ;  /* 0x009896800000895d */ /* 0x004fea0003900000 */
[----:B------:R-:W2:Y:S02]  /*9400*/  @!P0 SYNCS.PHASECHK.TRANS64 P0, [R0+URZ], R3 ;  /* 0x00000003000085a7 */ /* 0x000ea400080010ff */
[----:B--2---:R-:W-:Y:S05]  /*9410*/  @!P0 BRA `(.L_x_195) ;  /* 0xfffffffc00f08947 */ /* 0x004fea000383ffff */
[----:B------:R-:W-:Y:S05]  /*9420*/  BRA `(.L_x_196) ;  /* 0xffffffa400287947 */ /* 0x000fea000383ffff */
.L_x_69:
[----:B------:R-:W-:-:S07]  /*9430*/  MOV R0, UR5 ;  /* 0x0000000500007c02 */ /* 0x000fce0008000f00 */
.L_x_197:
[----:B-1----:R1:W2:Y:S02]  /*9440*/  SYNCS.PHASECHK.TRANS64.TRYWAIT P0, [R0+URZ], R3 ;  /* 0x00000003000075a7 */ /* 0x0022a400080011ff */
[----:B--2---:R-:W-:Y:S05]  /*9450*/  @!P0 NANOSLEEP.SYNCS 0x989680 ;  /* 0x009896800000895d */ /* 0x004fea0003900000 */
[----:B------:R-:W2:Y:S02]  /*9460*/  @!P0 SYNCS.PHASECHK.TRANS64 P0, [R0+URZ], R3 ;  /* 0x00000003000085a7 */ /* 0x000ea400080010ff */
[----:B--2---:R-:W-:Y:S05]  /*9470*/  @!P0 BRA `(.L_x_197) ;  /* 0xfffffffc00f08947 */ /* 0x004fea000383ffff */
[----:B------:R-:W-:Y:S05]  /*9480*/  BRA `(.L_x_198) ;  /* 0xffffffa400347947 */ /* 0x000fea000383ffff */
.L_x_70:
[----:B------:R-:W-:-:S07]  /*9490*/  MOV R0, UR5 ;  /* 0x0000000500007c02 */ /* 0x000fce0008000f00 */
.L_x_199:
[----:B-1----:R1:W2:Y:S02]  /*94a0*/  SYNCS.PHASECHK.TRANS64.TRYWAIT P0, [R0+URZ], R3 ;  /* 0x00000003000075a7 */ /* 0x0022a400080011ff */
[----:B--2---:R-:W-:Y:S05]  /*94b0*/  @!P0 NANOSLEEP.SYNCS 0x989680 ;  /* 0x009896800000895d */ /* 0x004fea0003900000 */
[----:B------:R-:W2:Y:S02]  /*94c0*/  @!P0 SYNCS.PHASECHK.TRANS64 P0, [R0+URZ], R3 ;  /* 0x00000003000085a7 */ /* 0x000ea400080010ff */
[----:B--2---:R-:W-:Y:S05]  /*94d0*/  @!P0 BRA `(.L_x_199) ;  /* 0xfffffffc00f08947 */ /* 0x004fea000383ffff */
[----:B------:R-:W-:Y:S05]  /*94e0*/  BRA `(.L_x_200) ;  /* 0xffffffa400407947 */ /* 0x000fea000383ffff */
.L_x_71:
[----:B------:R-:W-:-:S07]  /*94f0*/  MOV R0, UR5 ;  /* 0x0000000500007c02 */ /* 0x000fce0008000f00 */
.L_x_201:
[----:B-1----:R1:W2:Y:S02]  /*9500*/  SYNCS.PHASECHK.TRANS64.TRYWAIT P0, [R0+URZ], R3 ;  /* 0x00000003000075a7 */ /* 0x0022a400080011ff */
[----:B--2---:R-:W-:Y:S05]  /*9510*/  @!P0 NANOSLEEP.SYNCS 0x989680 ;  /* 0x009896800000895d */ /* 0x004fea0003900000 */
[----:B------:R-:W2:Y:S02]  /*9520*/  @!P0 SYNCS.PHASECHK.TRANS64 P0, [R0+URZ], R3 ;  /* 0x00000003000085a7 */ /* 0x000ea400080010ff */
[----:B--2---:R-:W-:Y:S05]  /*9530*/  @!P0 BRA `(.L_x_201) ;  /* 0xfffffffc00f08947 */ /* 0x004fea000383ffff */
[----:B------:R-:W-:Y:S05]  /*9540*/  BRA `(.L_x_202) ;  /* 0xffffffa4004c7947 */ /* 0x000fea000383ffff */
.L_x_72:
[----:B------:R-:W-:-:S07]  /*9550*/  MOV R0, UR5 ;  /* 0x0000000500007c02 */ /* 0x000fce0008000f00 */
.L_x_203:
[----:B-1----:R1:W2:Y:S02]  /*9560*/  SYNCS.PHASECHK.TRANS64.TRYWAIT P0, [R0+URZ], R3 ;  /* 0x00000003000075a7 */ /* 0x0022a400080011ff */
[----:B--2---:R-:W-:Y:S05]  /*9570*/  @!P0 NANOSLEEP.SYNCS 0x989680 ;  /* 0x009896800000895d */ /* 0x004fea0003900000 */
[----:B------:R-:W2:Y:S02]  /*9580*/  @!P0 SYNCS.PHASECHK.TRANS64 P0, [R0+URZ], R3 ;  /* 0x00000003000085a7 */ /* 0x000ea400080010ff */
[----:B--2---:R-:W-:Y:S05]  /*9590*/  @!P0 BRA `(.L_x_203) ;  /* 0xfffffffc00f08947 */ /* 0x004fea000383ffff */
[----:B------:R-:W-:Y:S05]  /*95a0*/  BRA `(.L_x_204) ;  /* 0xffffffa400587947 */ /* 0x000fea000383ffff */
.L_x_73:
[----:B------:R-:W-:-:S07]  /*95b0*/  MOV R0, UR5 ;  /* 0x0000000500007c02 */ /* 0x000fce0008000f00 */
.L_x_205:
[----:B-1----:R1:W2:Y:S02]  /*95c0*/  SYNCS.PHASECHK.TRANS64.TRYWAIT P0, [R0+URZ], R3 ;  /* 0x00000003000075a7 */ /* 0x0022a400080011ff */
[----:B--2---:R-:W-:Y:S05]  /*95d0*/  @!P0 NANOSLEEP.SYNCS 0x989680 ;  /* 0x009896800000895d */ /* 0x004fea0003900000 */
[----:B------:R-:W2:Y:S02]  /*95e0*/  @!P0 SYNCS.PHASECHK.TRANS64 P0, [R0+URZ], R3 ;  /* 0x00000003000085a7 */ /* 0x000ea400080010ff */
[----:B--2---:R-:W-:Y:S05]  /*95f0*/  @!P0 BRA `(.L_x_205) ;  /* 0xfffffffc00f08947 */ /* 0x004fea000383ffff */
[----:B------:R-:W-:Y:S05]  /*9600*/  BRA `(.L_x_206) ;  /* 0xffffffa400647947 */ /* 0x000fea000383ffff */
.L_x_74:
[----:B------:R-:W-:-:S07]  /*9610*/  MOV R0, UR5 ;  /* 0x0000000500007c02 */ /* 0x000fce0008000f00 */
.L_x_207:
[----:B-1----:R1:W2:Y:S02]  /*9620*/  SYNCS.PHASECHK.TRANS64.TRYWAIT P0, [R0+URZ], R3 ;  /* 0x00000003000075a7 */ /* 0x0022a400080011ff */
[----:B--2---:R-:W-:Y:S05]  /*9630*/  @!P0 NANOSLEEP.SYNCS 0x989680 ;  /* 0x009896800000895d */ /* 0x004fea0003900000 */
[----:B------:R-:W2:Y:S02]  /*9640*/  @!P0 SYNCS.PHASECHK.TRANS64 P0, [R0+URZ], R3 ;  /* 0x00000003000085a7 */ /* 0x000ea400080010ff */
[----:B--2---:R-:W-:Y:S05]  /*9650*/  @!P0 BRA `(.L_x_207) ;  /* 0xfffffffc00f08947 */ /* 0x004fea000383ffff */
[----:B------:R-:W-:Y:S05]  /*9660*/  BRA `(.L_x_208) ;  /* 0xffffffa400707947 */ /* 0x000fea000383ffff */
.L_x_75:
[----:B------:R-:W-:-:S07]  /*9670*/  MOV R0, UR5 ;  /* 0x0000000500007c02 */ /* 0x000fce0008000f00 */
.L_x_209:
[----:B-1----:R1:W2:Y:S02]  /*9680*/  SYNCS.PHASECHK.TRANS64.TRYWAIT P0, [R0+URZ], R3 ;  /* 0x00000003000075a7 */ /* 0x0022a400080011ff */
[----:B--2---:R-:W-:Y:S05]  /*9690*/  @!P0 NANOSLEEP.SYNCS 0x989680 ;  /* 0x009896800000895d */ /* 0x004fea0003900000 */
[----:B------:R-:W2:Y:S02]  /*96a0*/  @!P0 SYNCS.PHASECHK.TRANS64 P0, [R0+URZ], R3 ;  /* 0x00000003000085a7 */ /* 0x000ea400080010ff */
[----:B--2---:R-:W-:Y:S05]  /*96b0*/  @!P0 BRA `(.L_x_209) ;  /* 0xfffffffc00f08947 */ /* 0x004fea000383ffff */
[----:B------:R-:W-:Y:S05]  /*96c0*/  BRA `(.L_x_210) ;  /* 0xffffffa4007c7947 */ /* 0x000fea000383ffff */
.L_x_76:
[----:B------:R-:W-:-:S07]  /*96d0*/  MOV R0, UR5 ;  /* 0x0000000500007c02 */ /* 0x000fce0008000f00 */
.L_x_211:
[----:B-1----:R1:W2:Y:S02]  /*96e0*/  SYNCS.PHASECHK.TRANS64.TRYWAIT P0, [R0+URZ], R3 ;  /* 0x00000003000075a7 */ /* 0x0022a400080011ff */
[----:B--2---:R-:W-:Y:S05]  /*96f0*/  @!P0 NANOSLEEP.SYNCS 0x989680 ;  /* 0x009896800000895d */ /* 0x004fea0003900000 */
[----:B------:R-:W2:Y:S02]  /*9700*/  @!P0 SYNCS.PHASECHK.TRANS64 P0, [R0+URZ], R3 ;  /* 0x00000003000085a7 */ /* 0x000ea400080010ff */
[----:B--2---:R-:W-:Y:S05]  /*9710*/  @!P0 BRA `(.L_x_211) ;  /* 0xfffffffc00f08947 */ /* 0x004fea000383ffff */
[----:B------:R-:W-:Y:S05]  /*9720*/  BRA `(.L_x_212) ;  /* 0xffffffa400887947 */ /* 0x000fea000383ffff */
.L_x_77:
[----:B------:R-:W-:-:S07]  /*9730*/  MOV R0, UR5 ;  /* 0x0000000500007c02 */ /* 0x000fce0008000f00 */
.L_x_213:
[----:B-1----:R1:W2:Y:S02]  /*9740*/  SYNCS.PHASECHK.TRANS64.TRYWAIT P0, [R0+URZ], R3 ;  /* 0x00000003000075a7 */ /* 0x0022a400080011ff */
[----:B--2---:R-:W-:Y:S05]  /*9750*/  @!P0 NANOSLEEP.SYNCS 0x989680 ;  /* 0x009896800000895d */ /* 0x004fea0003900000 */
[----:B------:R-:W2:Y:S02]  /*9760*/  @!P0 SYNCS.PHASECHK.TRANS64 P0, [R0+URZ], R3 ;  /* 0x00000003000085a7 */ /* 0x000ea400080010ff */
[----:B--2---:R-:W-:Y:S05]  /*9770*/  @!P0 BRA `(.L_x_213) ;  /* 0xfffffffc00f08947 */ /* 0x004fea000383ffff */
[----:B------:R-:W-:Y:S05]  /*9780*/  BRA `(.L_x_214) ;  /* 0xffffffa400947947 */ /* 0x000fea000383ffff */
.L_x_78:
[----:B------:R-:W-:-:S07]  /*9790*/  MOV R0, UR5 ;  /* 0x0000000500007c02 */ /* 0x000fce0008000f00 */
.L_x_215:
[----:B-1----:R1:W2:Y:S02]  /*97a0*/  SYNCS.PHASECHK.TRANS64.TRYWAIT P0, [R0+URZ], R3 ;  /* 0x00000003000075a7 */ /* 0x0022a400080011ff */
[----:B--2---:R-:W-:Y:S05]  /*97b0*/  @!P0 NANOSLEEP.SYNCS 0x989680 ;  /* 0x009896800000895d */ /* 0x004fea0003900000 */
[----:B------:R-:W2:Y:S02]  /*97c0*/  @!P0 SYNCS.PHASECHK.TRANS64 P0, [R0+URZ], R3 ;  /* 0x00000003000085a7 */ /* 0x000ea400080010ff */
[----:B--2---:R-:W-:Y:S05]  /*97d0*/  @!P0 BRA `(.L_x_215) ;  /* 0xfffffffc00f08947 */ /* 0x004fea000383ffff */
[----:B------:R-:W-:Y:S05]  /*97e0*/  BRA `(.L_x_216) ;  /* 0xffffffa400a07947 */ /* 0x000fea000383ffff */
.L_x_79:
[----:B------:R-:W-:-:S07]  /*97f0*/  MOV R0, UR5 ;  /* 0x0000000500007c02 */ /* 0x000fce0008000f00 */
.L_x_217:
[----:B-1----:R1:W2:Y:S02]  /*9800*/  SYNCS.PHASECHK.TRANS64.TRYWAIT P0, [R0+URZ], R3 ;  /* 0x00000003000075a7 */ /* 0x0022a400080011ff */
[----:B--2---:R-:W-:Y:S05]  /*9810*/  @!P0 NANOSLEEP.SYNCS 0x989680 ;  /* 0x009896800000895d */ /* 0x004fea0003900000 */
[----:B------:R-:W2:Y:S02]  /*9820*/  @!P0 SYNCS.PHASECHK.TRANS64 P0, [R0+URZ], R3 ;  /* 0x00000003000085a7 */ /* 0x000ea400080010ff */
[----:B--2---:R-:W-:Y:S05]  /*9830*/  @!P0 BRA `(.L_x_217) ;  /* 0xfffffffc00f08947 */ /* 0x004fea000383ffff */
[----:B------:R-:W-:Y:S05]  /*9840*/  BRA `(.L_x_218) ;  /* 0xffffffa400ac7947 */ /* 0x000fea000383ffff */
.L_x_80:
[----:B------:R-:W-:-:S07]  /*9850*/  MOV R0, UR5 ;  /* 0x0000000500007c02 */ /* 0x000fce0008000f00 */
.L_x_219:
[----:B-1----:R1:W2:Y:S02]  /*9860*/  SYNCS.PHASECHK.TRANS64.TRYWAIT P0, [R0+URZ], R3 ;  /* 0x00000003000075a7 */ /* 0x0022a400080011ff */
[----:B--2---:R-:W-:Y:S05]  /*9870*/  @!P0 NANOSLEEP.SYNCS 0x989680 ;  /* 0x009896800000895d */ /* 0x004fea0003900000 */
[----:B------:R-:W2:Y:S02]  /*9880*/  @!P0 SYNCS.PHASECHK.TRANS64 P0, [R0+URZ], R3 ;  /* 0x00000003000085a7 */ /* 0x000ea400080010ff */
[----:B--2---:R-:W-:Y:S05]  /*9890*/  @!P0 BRA `(.L_x_219) ;  /* 0xfffffffc00f08947 */ /* 0x004fea000383ffff */
[----:B------:R-:W-:Y:S05]  /*98a0*/  BRA `(.L_x_220) ;  /* 0xffffffa400b87947 */ /* 0x000fea000383ffff */
.L_x_81:
[----:B------:R-:W-:-:S07]  /*98b0*/  MOV R0, UR5 ;  /* 0x0000000500007c02 */ /* 0x000fce0008000f00 */
.L_x_221:
[----:B-1----:R1:W2:Y:S02]  /*98c0*/  SYNCS.PHASECHK.TRANS64.TRYWAIT P0, [R0+URZ], R3 ;  /* 0x00000003000075a7 */ /* 0x0022a400080011ff */
[----:B--2---:R-:W-:Y:S05]  /*98d0*/  @!P0 NANOSLEEP.SYNCS 0x989680 ;  /* 0x009896800000895d */ /* 0x004fea0003900000 */
[----:B------:R-:W2:Y:S02]  /*98e0*/  @!P0 SYNCS.PHASECHK.TRANS64 P0, [R0+URZ], R3 ;  /* 0x00000003000085a7 */ /* 0x000ea400080010ff */
[----:B--2---:R-:W-:Y:S05]  /*98f0*/  @!P0 BRA `(.L_x_221) ;  /* 0xfffffffc00f08947 */ /* 0x004fea000383ffff */
[----:B------:R-:W-:Y:S05]  /*9900*/  BRA `(.L_x_222) ;  /* 0xffffffa400c47947 */ /* 0x000fea000383ffff */
.L_x_82:
[----:B------:R-:W-:-:S07]  /*9910*/  MOV R0, UR5 ;  /* 0x0000000500007c02 */ /* 0x000fce0008000f00 */
.L_x_223:
[----:B-1----:R1:W2:Y:S02]  /*9920*/  SYNCS.PHASECHK.TRANS64.TRYWAIT P0, [R0+URZ], R3 ;  /* 0x00000003000075a7 */ /* 0x0022a400080011ff */
[----:B--2---:R-:W-:Y:S05]  /*9930*/  @!P0 NANOSLEEP.SYNCS 0x989680 ;  /* 0x009896800000895d */ /* 0x004fea0003900000 */
[----:B------:R-:W2:Y:S02]  /*9940*/  @!P0 SYNCS.PHASECHK.TRANS64 P0, [R0+URZ], R3 ;  /* 0x00000003000085a7 */ /* 0x000ea400080010ff */
[----:B--2---:R-:W-:Y:S05]  /*9950*/  @!P0 BRA `(.L_x_223) ;  /* 0xfffffffc00f08947 */ /* 0x004fea000383ffff */
[----:B------:R-:W-:Y:S05]  /*9960*/  BRA `(.L_x_224) ;  /* 0xffffffa400d07947 */ /* 0x000fea000383ffff */
.L_x_83:
[----:B------:R-:W-:-:S07]  /*9970*/  MOV R0, UR5 ;  /* 0x0000000500007c02 */ /* 0x000fce0008000f00 */
.L_x_225:
[----:B-1----:R1:W2:Y:S02]  /*9980*/  SYNCS.PHASECHK.TRANS64.TRYWAIT P0, [R0+URZ], R3 ;  /* 0x00000003000075a7 */ /* 0x0022a400080011ff */
[----:B--2---:R-:W-:Y:S05]  /*9990*/  @!P0 NANOSLEEP.SYNCS 0x989680 ;  /* 0x009896800000895d */ /* 0x004fea0003900000 */
[----:B------:R-:W2:Y:S02]  /*99a0*/  @!P0 SYNCS.PHASECHK.TRANS64 P0, [R0+URZ], R3 ;  /* 0x00000003000085a7 */ /* 0x000ea400080010ff */
[----:B--2---:R-:W-:Y:S05]  /*99b0*/  @!P0 BRA `(.L_x_225) ;  /* 0xfffffffc00f08947 */ /* 0x004fea000383ffff */
[----:B------:R-:W-:Y:S05]  /*99c0*/  BRA `(.L_x_226) ;  /* 0xffffffa400dc7947 */ /* 0x000fea000383ffff */
.L_x_84:
[----:B------:R-:W-:-:S07]  /*99d0*/  MOV R0, UR5 ;  /* 0x0000000500007c02 */ /* 0x000fce0008000f00 */
.L_x_227:
[----:B-1----:R1:W2:Y:S02]  /*99e0*/  SYNCS.PHASECHK.TRANS64.TRYWAIT P0, [R0+URZ], R3 ;  /* 0x00000003000075a7 */ /* 0x0022a400080011ff */
[----:B--2---:R-:W-:Y:S05]  /*99f0*/  @!P0 NANOSLEEP.SYNCS 0x989680 ;  /* 0x009896800000895d */ /* 0x004fea0003900000 */
[----:B------:R-:W2:Y:S02]  /*9a00*/  @!P0 SYNCS.PHASECHK.TRANS64 P0, [R0+URZ], R3 ;  /* 0x00000003000085a7 */ /* 0x000ea400080010ff */
[----:B--2---:R-:W-:Y:S05]  /*9a10*/  @!P0 BRA `(.L_x_227) ;  /* 0xfffffffc00f08947 */ /* 0x004fea000383ffff */
[----:B------:R-:W-:Y:S05]  /*9a20*/  BRA `(.L_x_228) ;  /* 0xffffffa400e87947 */ /* 0x000fea000383ffff */
.L_x_87:
[----:B--2---:R2:W3:Y:S02]  /*9a30*/  SYNCS.PHASECHK.TRANS64.TRYWAIT P0, [R2+URZ+0x320], R4 ;  /* 0x00032004020075a7 */ /* 0x0044e400080011ff */
[----:B---3--:R-:W-:Y:S05]  /*9a40*/  @!P0 NANOSLEEP.SYNCS 0x989680 ;  /* 0x009896800000895d */ /* 0x008fea0003900000 */
[----:B------:R-:W3:Y:S02]  /*9a50*/  @!P0 SYNCS.PHASECHK.TRANS64 P0, [R2+URZ+0x320], R4 ;  /* 0x00032004020085a7 */ /* 0x000ee400080010ff */
[----:B---3--:R-:W-:Y:S05]  /*9a60*/  @!P0 BRA `(.L_x_87) ;  /* 0xfffffffc00f08947 */ /* 0x008fea000383ffff */
[----:B------:R-:W-:Y:S05]  /*9a70*/  BRA `(.L_x_229) ;  /* 0xffffffa800447947 */ /* 0x000fea000383ffff */
.L_x_88:
[----:B------:R-:W-:-:S07]  /*9a80*/  MOV R2, UR4 ;  /* 0x0000000400027c02 */ /* 0x000fce0008000f00 */
.L_x_230:
[----:B--2---:R2:W3:Y:S02]  /*9a90*/  SYNCS.PHASECHK.TRANS64.TRYWAIT P0, [R2+URZ+0x2d0], R5 ;  /* 0x0002d005020075a7 */ /* 0x0044e400080011ff */
[----:B---3--:R-:W-:Y:S05]  /*9aa0*/  @!P0 NANOSLEEP.SYNCS 0x989680 ;  /* 0x009896800000895d */ /* 0x008fea0003900000 */
[----:B------:R-:W3:Y:S02]  /*9ab0*/  @!P0 SYNCS.PHASECHK.TRANS64 P0, [R2+URZ+0x2d0], R5 ;  /* 0x0002d005020085a7 */ /* 0x000ee400080010ff */
[----:B---3--:R-:W-:Y:S05]  /*9ac0*/  @!P0 BRA `(.L_x_230) ;  /* 0xfffffffc00f08947 */ /* 0x008fea000383ffff */
[----:B------:R-:W-:Y:S05]  /*9ad0*/  BRA `(.L_x_231) ;  /* 0xffffffa800547947 */ /* 0x000fea000383ffff */
.L_x_89:
[----:B--2---:R2:W3:Y:S02]  /*9ae0*/  SYNCS.PHASECHK.TRANS64.TRYWAIT P1, [R2+URZ+0x2c0], R4 ;  /* 0x0002c004020075a7 */ /* 0x0044e400080211ff */
[----:B---3--:R-:W-:Y:S05]  /*9af0*/  @!P1 NANOSLEEP.SYNCS 0x989680 ;  /* 0x009896800000995d */ /* 0x008fea0003900000 */
[----:B------:R-:W3:Y:S02]  /*9b00*/  @!P1 SYNCS.PHASECHK.TRANS64 P1, [R2+URZ+0x2c0], R4 ;  /* 0x0002c004020095a7 */ /* 0x000ee400080210ff */
[----:B---3--:R-:W-:Y:S05]  /*9b10*/  @!P1 BRA `(.L_x_89) ;  /* 0xfffffffc00f09947 */ /* 0x008fea000383ffff */
[----:B------:R-:W-:Y:S05]  /*9b20*/  BRA `(.L_x_232) ;  /* 0xffffffa800847947 */ /* 0x000fea000383ffff */
.L_x_92:
[----:B------:R-:W-:-:S07]  /*9b30*/  MOV R0, UR4 ;  /* 0x0000000400007c02 */ /* 0x000fce0008000f00 */
.L_x_233:
[----:B--2---:R2:W3:Y:S02]  /*9b40*/  SYNCS.PHASECHK.TRANS64.TRYWAIT P0, [R0+URZ+0x2d0], R2 ;  /* 0x0002d002000075a7 */ /* 0x0044e400080011ff */
[----:B---3--:R-:W-:Y:S05]  /*9b50*/  @!P0 NANOSLEEP.SYNCS 0x989680 ;  /* 0x009896800000895d */ /* 0x008fea0003900000 */
[----:B------:R-:W3:Y:S02]  /*9b60*/  @!P0 SYNCS.PHASECHK.TRANS64 P0, [R0+URZ+0x2d0], R2 ;  /* 0x0002d002000085a7 */ /* 0x000ee400080010ff */
[----:B---3--:R-:W-:Y:S05]  /*9b70*/  @!P0 BRA `(.L_x_233) ;  /* 0xfffffffc00f08947 */ /* 0x008fea000383ffff */
[----:B------:R-:W-:Y:S05]  /*9b80*/  BRA `(.L_x_91) ;  /* 0xffffffa800d87947 */ /* 0x000fea000383ffff */
.L_x_99:
[----:B-1----:R1:W2:Y:S02]  /*9b90*/  SYNCS.PHASECHK.TRANS64.TRYWAIT P1, [R0+URZ+0x2c0], R2 ;  /* 0x0002c002000075a7 */ /* 0x0022a400080211ff */
[----:B--2---:R-:W-:Y:S05]  /*9ba0*/  @!P1 NANOSLEEP.SYNCS 0x989680 ;  /* 0x009896800000995d */ /* 0x004fea0003900000 */
[----:B------:R-:W2:Y:S02]  /*9bb0*/  @!P1 SYNCS.PHASECHK.TRANS64 P1, [R0+URZ+0x2c0], R2 ;  /* 0x0002c002000095a7 */ /* 0x000ea400080210ff */
[----:B--2---:R-:W-:Y:S05]  /*9bc0*/  @!P1 BRA `(.L_x_99) ;  /* 0xfffffffc00f09947 */ /* 0x004fea000383ffff */
[----:B------:R-:W-:Y:S05]  /*9bd0*/  BRA `(.L_x_234) ;  /* 0xffffffb000347947 */ /* 0x000fea000383ffff */
.L_x_100:
[----:B------:R-:W-:-:S07]  /*9be0*/  MOV R2, UR19 ;  /* 0x0000001300027c02 */ /* 0x000fce0008000f00 */
.L_x_235:
[----:B-1----:R1:W2:Y:S02]  /*9bf0*/  SYNCS.PHASECHK.TRANS64.TRYWAIT P0, [R2+URZ+0x300], R0 ;  /* 0x00030000020075a7 */ /* 0x0022a400080011ff */
[----:B--2---:R-:W-:Y:S05]  /*9c00*/  @!P0 NANOSLEEP.SYNCS 0x989680 ;  /* 0x009896800000895d */ /* 0x004fea0003900000 */
[----:B------:R-:W2:Y:S02]  /*9c10*/  @!P0 SYNCS.PHASECHK.TRANS64 P0, [R2+URZ+0x300], R0 ;  /* 0x00030000020085a7 */ /* 0x000ea400080010ff */
[----:B--2---:R-:W-:Y:S05]  /*9c20*/  @!P0 BRA `(.L_x_235) ;  /* 0xfffffffc00f08947 */ /* 0x004fea000383ffff */
[----:B------:R-:W-:Y:S05]  /*9c30*/  BRA `(.L_x_236) ;  /* 0xffffffb000687947 */ /* 0x000fea000383ffff */
.L_x_103:
[----:B------:R-:W-:Y:S07]  /*9c40*/  MOV R0, UR7 ;  /* 0x0000000700007c02 */ /* 0x000fee0008000f00 */
.L_x_237:
[----:B-1----:R1:W2:Y:S02]  /*9c50*/  SYNCS.PHASECHK.TRANS64.TRYWAIT P0, [R0+URZ], R2 ;  /* 0x00000002000075a7 */ /* 0x0022a400080011ff */
[----:B--2---:R-:W-:Y:S05]  /*9c60*/  @!P0 NANOSLEEP.SYNCS 0x989680 ;  /* 0x009896800000895d */ /* 0x004fea0003900000 */
[----:B------:R-:W2:Y:S02]  /*9c70*/  @!P0 SYNCS.PHASECHK.TRANS64 P0, [R0+URZ], R2 ;  /* 0x00000002000085a7 */ /* 0x000ea400080010ff */
[----:B--2---:R-:W-:Y:S05]  /*9c80*/  @!P0 BRA `(.L_x_237) ;  /* 0xfffffffc00f08947 */ /* 0x004fea000383ffff */
[----:B------:R-:W-:Y:S05]  /*9c90*/  BRA `(.L_x_102) ;  /* 0xffffffb0009c7947 */ /* 0x000fea000383ffff */
.L_x_106:
[----:B------:R-:W-:-:S07]  /*9ca0*/  MOV R0, UR4 ;  /* 0x0000000400007c02 */ /* 0x000fce0008000f00 */
.L_x_238:
[----:B--2---:R2:W4:Y:S02]  /*9cb0*/  SYNCS.PHASECHK.TRANS64.TRYWAIT P0, [R0+URZ], R2 ;  /* 0x00000002000075a7 */ /* 0x00452400080011ff */
[----:B----4-:R-:W-:Y:S05]  /*9cc0*/  @!P0 NANOSLEEP.SYNCS 0x989680 ;  /* 0x009896800000895d */ /* 0x010fea0003900000 */
[----:B------:R-:W4:Y:S02]  /*9cd0*/  @!P0 SYNCS.PHASECHK.TRANS64 P0, [R0+URZ], R2 ;  /* 0x00000002000085a7 */ /* 0x000f2400080010ff */
[----:B----4-:R-:W-:Y:S05]  /*9ce0*/  @!P0 BRA `(.L_x_238) ;  /* 0xfffffffc00f08947 */ /* 0x010fea000383ffff */
[----:B------:R-:W-:Y:S05]  /*9cf0*/  BRA `(.L_x_239) ;  /* 0xffffffb4003c7947 */ /* 0x000fea000383ffff */
.L_x_107:
[----:B------:R-:W-:-:S07]  /*9d00*/  MOV R0, UR5 ;  /* 0x0000000500007c02 */ /* 0x000fce0008000f00 */
.L_x_240:
[----:B-1----:R1:W2:Y:S02]  /*9d10*/  SYNCS.PHASECHK.TRANS64.TRYWAIT P0, [R0+URZ], R3 ;  /* 0x00000003000075a7 */ /* 0x0022a400080011ff */
[----:B--2---:R-:W-:Y:S05]  /*9d20*/  @!P0 NANOSLEEP.SYNCS 0x989680 ;  /* 0x009896800000895d */ /* 0x004fea0003900000 */
[----:B------:R-:W2:Y:S02]  /*9d30*/  @!P0 SYNCS.PHASECHK.TRANS64 P0, [R0+URZ], R3 ;  /* 0x00000003000085a7 */ /* 0x000ea400080010ff */
[----:B--2---:R-:W-:Y:S05]  /*9d40*/  @!P0 BRA `(.L_x_240) ;  /* 0xfffffffc00f08947 */ /* 0x004fea000383ffff */
[----:B------:R-:W-:Y:S05]  /*9d50*/  BRA `(.L_x_241) ;  /* 0xffffffb400487947 */ /* 0x000fea000383ffff */
.L_x_108:
[----:B------:R-:W-:-:S07]  /*9d60*/  MOV R0, UR5 ;  /* 0x0000000500007c02 */ /* 0x000fce0008000f00 */
.L_x_242:
[----:B-1----:R1:W2:Y:S02]  /*9d70*/  SYNCS.PHASECHK.TRANS64.TRYWAIT P0, [R0+URZ], R3 ;  /* 0x00000003000075a7 */ /* 0x0022a400080011ff */
[----:B--2---:R-:W-:Y:S05]  /*9d80*/  @!P0 NANOSLEEP.SYNCS 0x989680 ;  /* 0x009896800000895d */ /* 0x004fea0003900000 */
[----:B------:R-:W2:Y:S02]  /*9d90*/  @!P0 SYNCS.PHASECHK.TRANS64 P0, [R0+URZ], R3 ;  /* 0x00000003000085a7 */ /* 0x000ea400080010ff */
[----:B--2---:R-:W-:Y:S05]  /*9da0*/  @!P0 BRA `(.L_x_242) ;  /* 0xfffffffc00f08947 */ /* 0x004fea000383ffff */
[----:B------:R-:W-:Y:S05]  /*9db0*/  BRA `(.L_x_243) ;  /* 0xffffffb400547947 */ /* 0x000fea000383ffff */
.L_x_109:
[----:B-1----:R-:W-:-:S07]  /*9dc0*/  MOV R0, UR4 ;  /* 0x0000000400007c02 */ /* 0x002fce0008000f00 */
.L_x_244:
[----:B-1----:R1:W2:Y:S02]  /*9dd0*/  SYNCS.PHASECHK.TRANS64.TRYWAIT P0, [R0+URZ], R2 ;  /* 0x00000002000075a7 */ /* 0x0022a400080011ff */
[----:B--2---:R-:W-:Y:S05]  /*9de0*/  @!P0 NANOSLEEP.SYNCS 0x989680 ;  /* 0x009896800000895d */ /* 0x004fea0003900000 */
[----:B------:R-:W2:Y:S02]  /*9df0*/  @!P0 SYNCS.PHASECHK.TRANS64 P0, [R0+URZ], R2 ;  /* 0x00000002000085a7 */ /* 0x000ea400080010ff */
[----:B--2---:R-:W-:Y:S05]  /*9e00*/  @!P0 BRA `(.L_x_244) ;  /* 0xfffffffc00f08947 */ /* 0x004fea000383ffff */
[----:B------:R-:W-:Y:S05]  /*9e10*/  BRA `(.L_x_245) ;  /* 0xffffffb400607947 */ /* 0x000fea000383ffff */
.L_x_114:
[----:B--2---:R2:W3:Y:S02]  /*9e20*/  SYNCS.PHASECHK.TRANS64.TRYWAIT P0, [R3+URZ+0x2c0], R0 ;  /* 0x0002c000030075a7 */ /* 0x0044e400080011ff */
[----:B---3--:R-:W-:Y:S05]  /*9e30*/  @!P0 NANOSLEEP.SYNCS 0x989680 ;  /* 0x009896800000895d */ /* 0x008fea0003900000 */
[----:B------:R-:W3:Y:S02]  /*9e40*/  @!P0 SYNCS.PHASECHK.TRANS64 P0, [R3+URZ+0x2c0], R0 ;  /* 0x0002c000030085a7 */ /* 0x000ee400080010ff */
[----:B---3--:R-:W-:Y:S05]  /*9e50*/  @!P0 BRA `(.L_x_114) ;  /* 0xfffffffc00f08947 */ /* 0x008fea000383ffff */
[----:B------:R-:W-:Y:S05]  /*9e60*/  BRA `(.L_x_246) ;  /* 0xffffffb800887947 */ /* 0x000fea000383ffff */
.L_x_117:
[----:B--2---:R-:W-:Y:S07]  /*9e70*/  MOV R0, UR21 ;  /* 0x0000001500007c02 */ /* 0x004fee0008000f00 */
.L_x_247:
[----:B--2---:R2:W3:Y:S02]  /*9e80*/  SYNCS.PHASECHK.TRANS64.TRYWAIT P1, [R0+URZ+0x2b8], R3 ;  /* 0x0002b803000075a7 */ /* 0x0044e400080211ff */
[----:B---3--:R-:W-:Y:S05]  /*9e90*/  @!P1 NANOSLEEP.SYNCS 0x989680 ;  /* 0x009896800000995d */ /* 0x008fea0003900000 */
[----:B------:R-:W3:Y:S02]  /*9ea0*/  @!P1 SYNCS.PHASECHK.TRANS64 P1, [R0+URZ+0x2b8], R3 ;  /* 0x0002b803000095a7 */ /* 0x000ee400080210ff */
[----:B---3--:R-:W-:Y:S05]  /*9eb0*/  @!P1 BRA `(.L_x_247) ;  /* 0xfffffffc00f09947 */ /* 0x008fea000383ffff */
[----:B------:R-:W-:Y:S05]  /*9ec0*/  BRA `(.L_x_116) ;  /* 0xffffffbc00fc7947 */ /* 0x000fea000383ffff */
.L_x_120:
[----:B--2---:R-:W-:Y:S07]  /*9ed0*/  MOV R0, UR21 ;  /* 0x0000001500007c02 */ /* 0x004fee0008000f00 */
.L_x_248:
[----:B--2---:R2:W3:Y:S02]  /*9ee0*/  SYNCS.PHASECHK.TRANS64.TRYWAIT P0, [R0+URZ+0x2a8], R2 ;  /* 0x0002a802000075a7 */ /* 0x0044e400080011ff */
[----:B---3--:R-:W-:Y:S05]  /*9ef0*/  @!P0 NANOSLEEP.SYNCS 0x989680 ;  /* 0x009896800000895d */ /* 0x008fea0003900000 */
[----:B------:R-:W3:Y:S02]  /*9f00*/  @!P0 SYNCS.PHASECHK.TRANS64 P0, [R0+URZ+0x2a8], R2 ;  /* 0x0002a802000085a7 */ /* 0x000ee400080010ff */
[----:B---3--:R-:W-:Y:S05]  /*9f10*/  @!P0 BRA `(.L_x_248) ;  /* 0xfffffffc00f08947 */ /* 0x008fea000383ffff */
[----:B------:R-:W-:Y:S05]  /*9f20*/  BRA `(.L_x_249) ;  /* 0xffffffc000507947 */ /* 0x000fea000383ffff */
.L_x_123:
[----:B--2---:R2:W3:Y:S02]  /*9f30*/  SYNCS.PHASECHK.TRANS64.TRYWAIT P0, [R8+URZ+0x2c0], R0 ;  /* 0x0002c000080075a7 */ /* 0x0044e400080011ff */
[----:B---3--:R-:W-:Y:S05]  /*9f40*/  @!P0 NANOSLEEP.SYNCS 0x989680 ;  /* 0x009896800000895d */ /* 0x008fea0003900000 */
[----:B------:R-:W3:Y:S02]  /*9f50*/  @!P0 SYNCS.PHASECHK.TRANS64 P0, [R8+URZ+0x2c0], R0 ;  /* 0x0002c000080085a7 */ /* 0x000ee400080010ff */
[----:B---3--:R-:W-:Y:S05]  /*9f60*/  @!P0 BRA `(.L_x_123) ;  /* 0xfffffffc00f08947 */ /* 0x008fea000383ffff */
[----:B------:R-:W-:Y:S05]  /*9f70*/  BRA `(.L_x_250) ;  /* 0xffffffc400bc7947 */ /* 0x000fea000383ffff */
.L_x_134:
[----:B-1----:R-:W-:Y:S04]  /*9f80*/  MOV R0, UR44 ;  /* 0x0000002c00007c02 */ /* 0x002fe80008000f00 */
[----:B------:R1:W2:Y:S03]  /*9f90*/  SYNCS.PHASECHK.TRANS64.TRYWAIT P1, [R0+URZ+0x2a0], R3 ;  /* 0x0002a003000075a7 */ /* 0x0002a600080211ff */
[----:B--2---:R-:W-:Y:S05]  /*9fa0*/  @!P1 NANOSLEEP.SYNCS 0x989680 ;  /* 0x009896800000995d */ /* 0x004fea0003900000 */
[----:B------:R-:W2:Y:S02]  /*9fb0*/  @!P1 SYNCS.PHASECHK.TRANS64 P1, [R0+URZ+0x2a0], R3 ;  /* 0x0002a003000095a7 */ /* 0x000ea400080210ff */
[----:B--2---:R-:W-:Y:S05]  /*9fc0*/  @!P1 BRA `(.L_x_134) ;  /* 0xfffffffc00ec9947 */ /* 0x004fea000383ffff */
[----:B------:R-:W-:Y:S05]  /*9fd0*/  BRA `(.L_x_133) ;  /* 0xffffffd400047947 */ /* 0x000fea000383ffff */
.L_x_136:
[----:B------:R1:W1:Y:S02]  /*9fe0*/  SYNCS.PHASECHK.TRANS64.TRYWAIT P1, [R17+URZ+0x2e0], R4 ;  /* 0x0002e004110075a7 */ /* 0x00026400080211ff */
[----:B-1----:R-:W-:Y:S05]  /*9ff0*/  @!P1 NANOSLEEP.SYNCS 0x989680 ;  /* 0x009896800000995d */ /* 0x002fea0003900000 */
[----:B------:R-:W1:Y:S02]  /*a000*/  @!P1 SYNCS.PHASECHK.TRANS64 P1, [R17+URZ+0x2e0], R4 ;  /* 0x0002e004110095a7 */ /* 0x000e6400080210ff */
[----:B-1----:R-:W-:Y:S05]  /*a010*/  @!P1 BRA `(.L_x_136) ;  /* 0xfffffffc00f09947 */ /* 0x002fea000383ffff */
[----:B------:R-:W-:Y:S05]  /*a020*/  BRA `(.L_x_135) ;  /* 0xffffffd4005c7947 */ /* 0x000fea000383ffff */
        .weak           $__internal_0_$__cuda_sm10x_tcgen05_guardrail_trap_col_being_dealloced_not_returned_by_alloc
        .type           $__internal_0_$__cuda_sm10x_tcgen05_guardrail_trap_col_being_dealloced_not_returned_by_alloc,@function
        .size           $__internal_0_$__cuda_sm10x_tcgen05_guardrail_trap_col_being_dealloced_not_returned_by_alloc,($__internal_1_$__cuda_sm10x_tcgen05_guardrail_trap_phase_invalid_during_alloc - $__internal_0_$__cuda_sm10x_tcgen05_guardrail_trap_col_being_dealloced_not_returned_by_alloc)
$__internal_0_$__cuda_sm10x_tcgen05_guardrail_trap_col_being_dealloced_not_returned_by_alloc:
[----:B------:R-:W-:Y:S05]  /*a030*/  BPT.TRAP 0x1 ;  /* 0x000000040000795c */ /* 0x000fea0000300000 */
[----:B------:R-:W-:-:S04]  /*a040*/  HFMA2 R3, -RZ, RZ, 0, 0 ;  /* 0x00000000ff037431 */ /* 0x000fc800000001ff */
[----:B------:R-:W-:Y:S05]  /*a050*/  RET.REL.NODEC R2 `(_ZN7cutlass13device_kernelINS_4gemm6kernel13GemmUniversalIN4cute5tupleIJiiiiEEENS1_10collective13CollectiveMmaINS1_35MainloopSm100TmaUmmaWarpSpecializedILi42ELi2ELi4ENS5_IJNS4_1CILi2EEENSA_ILi1EEESC_EEEEENS5_IJNSA_ILi64EEENSA_ILi96EEENSA_ILi32EEEEEENS_12float_e4m3_tENS5_IJlSC_lEEESJ_SK_NS4_8TiledMMAINS4_8MMA_AtomIJNS4_10MMA_TraitsINS4_19SM100_MMA_F8F6F4_SSEJSJ_SJ_fSF_SG_NS4_17integral_constantINS4_4UMMA5MajorELSR_0EEESS_NSP_INSQ_7ScaleInELST_0EEESU_EEEEEENS4_6LayoutINS5_IJSC_SC_SC_EEENS5_IJNSA_ILi0EEESZ_SZ_EEEEENS5_IJNS4_10UnderscoreES12_S12_EEEEENS4_13SM90_TMA_LOADENS4_14ComposedLayoutINS4_7SwizzleILi1ELi4ELi3EEENS4_18smem_ptr_flag_bitsILi8EEENSX_INS5_IJNSA_ILi8EEESH_EEENS5_IJSH_SC_EEEEEEEvNS4_8identityENS4_23SM90_TMA_LOAD_MULTICASTES1F_vS1G_EENS_8epilogue10collective18CollectiveEpilogueINS1J_23Sm100TmaWarpSpecializedILi1ELi1ELi48ELb0ELb0EEEJSI_NS5_IJNSX_ISF_SC_EENSX_ISG_SC_EEEEESJ_SK_SJ_SK_NS1J_6fusion15FusionCallbacksIS1N_NS1R_17LinearCombinationISJ_fSJ_fLNS_15FloatRoundStyleE2EEESI_S1Q_JEEENS4_5SM1004TMEM4LOAD26SM100_TMEM_LOAD_16dp32b16xES15_S1F_NS4_39AutoVectorizingCopyWithAssumedAlignmentILi128EEENS4_14SM90_TMA_STOREES1F_S22_S22_EEEvvEEEEvNT_6ParamsE) ;  /* 0xffffff5c02e87950 */ /* 0x000fea0003c3ffff */
        .weak           $__internal_1_$__cuda_sm10x_tcgen05_guardrail_trap_phase_invalid_during_alloc
        .type           $__internal_1_$__cuda_sm10x_tcgen05_guardrail_trap_phase_invalid_during_alloc,@function
        .size           $__internal_1_$__cuda_sm10x_tcgen05_guardrail_trap_phase_invalid_during_alloc,($__internal_2_$__cuda_sm10x_tcgen05_guardrail_trap_unallocated_columns_being_dealloced - $__internal_1_$__cuda_sm10x_tcgen05_guardrail_trap_phase_invalid_during_alloc)
$__internal_1_$__cuda_sm10x_tcgen05_guardrail_trap_phase_invalid_during_alloc:
[----:B------:R-:W-:Y:S05]  /*a060*/  BPT.TRAP 0x1 ;  /* 0x000000040000795c */ /* 0x000fea0000300000 */
[----:B------:R-:W-:-:S04]  /*a070*/  MOV R5, 0x0 ;  /* 0x0000000000057802 */ /* 0x000fc80000000f00 */
[----:B------:R-:W-:Y:S05]  /*a080*/  RET.REL.NODEC R4 `(_ZN7cutlass13device_kernelINS_4gemm6kernel13GemmUniversalIN4cute5tupleIJiiiiEEENS1_10collective13CollectiveMmaINS1_35MainloopSm100TmaUmmaWarpSpecializedILi42ELi2ELi4ENS5_IJNS4_1CILi2EEENSA_ILi1EEESC_EEEEENS5_IJNSA_ILi64EEENSA_ILi96EEENSA_ILi32EEEEEENS_12float_e4m3_tENS5_IJlSC_lEEESJ_SK_NS4_8TiledMMAINS4_8MMA_AtomIJNS4_10MMA_TraitsINS4_19SM100_MMA_F8F6F4_SSEJSJ_SJ_fSF_SG_NS4_17integral_constantINS4_4UMMA5MajorELSR_0EEESS_NSP_INSQ_7ScaleInELST_0EEESU_EEEEEENS4_6LayoutINS5_IJSC_SC_SC_EEENS5_IJNSA_ILi0EEESZ_SZ_EEEEENS5_IJNS4_10UnderscoreES12_S12_EEEEENS4_13SM90_TMA_LOADENS4_14ComposedLayoutINS4_7SwizzleILi1ELi4ELi3EEENS4_18smem_ptr_flag_bitsILi8EEENSX_INS5_IJNSA_ILi8EEESH_EEENS5_IJSH_SC_EEEEEEEvNS4_8identityENS4_23SM90_TMA_LOAD_MULTICASTES1F_vS1G_EENS_8epilogue10collective18CollectiveEpilogueINS1J_23Sm100TmaWarpSpecializedILi1ELi1ELi48ELb0ELb0EEEJSI_NS5_IJNSX_ISF_SC_EENSX_ISG_SC_EEEEESJ_SK_SJ_SK_NS1J_6fusion15FusionCallbacksIS1N_NS1R_17LinearCombinationISJ_fSJ_fLNS_15FloatRoundStyleE2EEESI_S1Q_JEEENS4_5SM1004TMEM4LOAD26SM100_TMEM_LOAD_16dp32b16xES15_S1F_NS4_39AutoVectorizingCopyWithAssumedAlignmentILi128EEENS4_14SM90_TMA_STOREES1F_S22_S22_EEEvvEEEEvNT_6ParamsE) ;  /* 0xffffff5c04dc7950 */ /* 0x000fea0003c3ffff */
        .weak           $__internal_2_$__cuda_sm10x_tcgen05_guardrail_trap_unallocated_columns_being_dealloced
        .type           $__internal_2_$__cuda_sm10x_tcgen05_guardrail_trap_unallocated_columns_being_dealloced,@function
        .size           $__internal_2_$__cuda_sm10x_tcgen05_guardrail_trap_unallocated_columns_being_dealloced,(.L_x_252 - $__internal_2_$__cuda_sm10x_tcgen05_guardrail_trap_unallocated_columns_being_dealloced)
$__internal_2_$__cuda_sm10x_tcgen05_guardrail_trap_unallocated_columns_being_dealloced:
[----:B------:R-:W-:Y:S05]  /*a090*/  BPT.TRAP 0x1 ;  /* 0x000000040000795c */ /* 0x000fea0000300000 */
[----:B------:R-:W-:-:S04]  /*a0a0*/  HFMA2 R3, -RZ, RZ, 0, 0 ;  /* 0x00000000ff037431 */ /* 0x000fc800000001ff */
[----:B------:R-:W-:Y:S05]  /*a0b0*/  RET.REL.NODEC R2 `(_ZN7cutlass13device_kernelINS_4gemm6kernel13GemmUniversalIN4cute5tupleIJiiiiEEENS1_10collective13CollectiveMmaINS1_35MainloopSm100TmaUmmaWarpSpecializedILi42ELi2ELi4ENS5_IJNS4_1CILi2EEENSA_ILi1EEESC_EEEEENS5_IJNSA_ILi64EEENSA_ILi96EEENSA_ILi32EEEEEENS_12float_e4m3_tENS5_IJlSC_lEEESJ_SK_NS4_8TiledMMAINS4_8MMA_AtomIJNS4_10MMA_TraitsINS4_19SM100_MMA_F8F6F4_SSEJSJ_SJ_fSF_SG_NS4_17integral_constantINS4_4UMMA5MajorELSR_0EEESS_NSP_INSQ_7ScaleInELST_0EEESU_EEEEEENS4_6LayoutINS5_IJSC_SC_SC_EEENS5_IJNSA_ILi0EEESZ_SZ_EEEEENS5_IJNS4_10UnderscoreES12_S12_EEEEENS4_13SM90_TMA_LOADENS4_14ComposedLayoutINS4_7SwizzleILi1ELi4ELi3EEENS4_18smem_ptr_flag_bitsILi8EEENSX_INS5_IJNSA_ILi8EEESH_EEENS5_IJSH_SC_EEEEEEEvNS4_8identityENS4_23SM90_TMA_LOAD_MULTICASTES1F_vS1G_EENS_8epilogue10collective18CollectiveEpilogueINS1J_23Sm100TmaWarpSpecializedILi1ELi1ELi48ELb0ELb0EEEJSI_NS5_IJNSX_ISF_SC_EENSX_ISG_SC_EEEEESJ_SK_SJ_SK_NS1J_6fusion15FusionCallbacksIS1N_NS1R_17LinearCombinationISJ_fSJ_fLNS_15FloatRoundStyleE2EEESI_S1Q_JEEENS4_5SM1004TMEM4LOAD26SM100_TMEM_LOAD_16dp32b16xES15_S1F_NS4_39AutoVectorizingCopyWithAssumedAlignmentILi128EEENS4_14SM90_TMA_STOREES1F_S22_S22_EEEvvEEEEvNT_6ParamsE) ;  /* 0xffffff5c02d07950 */ /* 0x000fea0003c3ffff */
.L_x_251:
[----:B------:R-:W-:-:S00]  /*a0c0*/  BRA `(.L_x_251) ;  /* 0xfffffffc00fc7947 */ /* 0x000fc0000383ffff */
[----:B------:R-:W-:-:S00]  /*a0d0*/  NOP ;  /* 0x0000000000007918 */ /* 0x000fc00000000000 */
        /* <DEDUP_REMOVED lines=10> */
.L_x_252:


//--------------------- .nv.global.init           --------------------------
	.section	.nv.global.init,"aw",@progbits
.nv.global.init:
	.type		$str$27,@object
	.size		$str$27,($str$28 - $str$27)
$str$27:
        /*0000*/ 	.byte	0x28, 0x61, 0x64, 0x64, 0x72, 0x65, 0x73, 0x73, 0x20, 0x26, 0x20, 0x6d, 0x61, 0x73, 0x6b, 0x29
        /*0010*/ 	.byte	0x20, 0x3d, 0x3d, 0x20, 0x30, 0x00
	.type		$str$28,@object
	.size		$str$28,($str$26 - $str$28)
$str$28:
        /*0016*/ 	.byte	0x2f, 0x74, 0x6d, 0x70, 0x2f, 0x63, 0x75, 0x74, 0x6c, 0x61, 0x73, 0x73, 0x5f, 0x73, 0x77, 0x65
        /*0026*/ 	.byte	0x65, 0x70, 0x5f, 0x73, 0x72, 0x63, 0x2f, 0x69, 0x6e, 0x63, 0x6c, 0x75, 0x64, 0x65, 0x2f, 0x63
        /*0036*/ 	.byte	0x75, 0x74, 0x65, 0x2f, 0x70, 0x6f, 0x69, 0x6e, 0x74, 0x65, 0x72, 0x5f, 0x66, 0x6c, 0x61, 0x67
        /*0046*/ 	.byte	0x67, 0x65, 0x64, 0x2e, 0x68, 0x70, 0x70, 0x00
	.type		$str$26,@object
	.size		$str$26,($str$25 - $str$26)
$str$26:
        /*004e*/ 	.byte	0x2f, 0x74, 0x6d, 0x70, 0x2f, 0x63, 0x75, 0x74, 0x6c, 0x61, 0x73, 0x73, 0x5f, 0x73, 0x77, 0x65
        /*005e*/ 	.byte	0x65, 0x70, 0x5f, 0x73, 0x72, 0x63, 0x2f, 0x69, 0x6e, 0x63, 0x6c, 0x75, 0x64, 0x65, 0x2f, 0x63
        /*006e*/ 	.byte	0x75, 0x74, 0x65, 0x2f, 0x61, 0x74, 0x6f, 0x6d, 0x2f, 0x63, 0x6f, 0x70, 0x79, 0x5f, 0x74, 0x72
        /*007e*/ 	.byte	0x61, 0x69, 0x74, 0x73, 0x5f, 0x73, 0x6d, 0x31, 0x30, 0x30, 0x2e, 0x68, 0x70, 0x70, 0x00
	.type		$str$25,@object
	.size		$str$25,(__unnamed_1 - $str$25)
$str$25:
        /*008d*/ 	.byte	0x28, 0x28, 0x75, 0x69, 0x6e, 0x74, 0x33, 0x32, 0x5f, 0x74, 0x28, 0x74, 0x68, 0x72, 0x65, 0x61
        /*009d*/ 	.byte	0x64, 0x49, 0x64, 0x78, 0x2e, 0x78, 0x29, 0x20, 0x2f, 0x20, 0x33, 0x32, 0x29, 0x20, 0x25, 0x20
        /*00ad*/ 	.byte	0x34, 0x29, 0x20, 0x3d, 0x3d, 0x20, 0x28, 0x28, 0x28, 0x74, 0x6d, 0x65, 0x6d, 0x5f, 0x61, 0x64
        /*00bd*/ 	.byte	0x64, 0x72, 0x20, 0x3e, 0x3e, 0x20, 0x31, 0x36, 0x29, 0x20, 0x2f, 0x20, 0x33, 0x32, 0x29, 0x20
        /*00cd*/ 	.byte	0x25, 0x20, 0x34, 0x29, 0x00
	.type		__unnamed_1,@object
	.size		__unnamed_1,(__unnamed_2 - __unnamed_1)
__unnamed_1:
        /*00d2*/ 	.byte	0x61, 0x75, 0x74, 0x6f, 0x20, 0x63, 0x75, 0x74, 0x65, 0x3a, 0x3a, 0x61, 0x73, 0x5f, 0x70, 0x6f
        /* <DEDUP_REMOVED lines=24> */
        /*0262*/ 	.byte	0x3a, 0x3a, 0x43, 0x3c, 0x36, 0x31, 0x34, 0x34, 0x3e, 0x3e, 0x3e, 0x3e, 0x5d, 0x00
	.type		__unnamed_2,@object
	.size		__unnamed_2,(.L_2 - __unnamed_2)
__unnamed_2:
        /* <DEDUP_REMOVED lines=37> */
        /*04c0*/ 	.byte	0x3a, 0x43, 0x3c, 0x30, 0x3e, 0x3e, 0x3e, 0x3e, 0x5d, 0x00
.L_2:


//--------------------- .nv.shared._ZN7cutlass13device_kernelINS_4gemm6kernel13GemmUniversalIN4cute5tupleIJiiiiEEENS1_10collective13CollectiveMmaINS1_35MainloopSm100TmaUmmaWarpSpecializedILi42ELi2ELi4ENS5_IJNS4_1CILi2EEENSA_ILi1EEESC_EEEEENS5_IJNSA_ILi64EEENSA_ILi96EEENSA_ILi32EEEEEENS_12float_e4m3_tENS5_IJlSC_lEEESJ_SK_NS4_8TiledMMAINS4_8MMA_AtomIJNS4_10MMA_TraitsINS4_19SM100_MMA_F8F6F4_SSEJSJ_SJ_fSF_SG_NS4_17integral_constantINS4_4UMMA5MajorELSR_0EEESS_NSP_INSQ_7ScaleInELST_0EEESU_EEEEEENS4_6LayoutINS5_IJSC_SC_SC_EEENS5_IJNSA_ILi0EEESZ_SZ_EEEEENS5_IJNS4_10UnderscoreES12_S12_EEEEENS4_13SM90_TMA_LOADENS4_14ComposedLayoutINS4_7SwizzleILi1ELi4ELi3EEENS4_18smem_ptr_flag_bitsILi8EEENSX_INS5_IJNSA_ILi8EEESH_EEENS5_IJSH_SC_EEEEEEEvNS4_8identityENS4_23SM90_TMA_LOAD_MULTICASTES1F_vS1G_EENS_8epilogue10collective18CollectiveEpilogueINS1J_23Sm100TmaWarpSpecializedILi1ELi1ELi48ELb0ELb0EEEJSI_NS5_IJNSX_ISF_SC_EENSX_ISG_SC_EEEEESJ_SK_SJ_SK_NS1J_6fusion15FusionCallbacksIS1N_NS1R_17LinearCombinationISJ_fSJ_fLNS_15FloatRoundStyleE2EEESI_S1Q_JEEENS4_5SM1004TMEM4LOAD26SM100_TMEM_LOAD_16dp32b16xES15_S1F_NS4_39AutoVectorizingCopyWithAssumedAlignmentILi128EEENS4_14SM90_TMA_STOREES1F_S22_S22_EEEvvEEEEvNT_6ParamsE --------------------------
	.section	.nv.shared._ZN7cutlass13device_kernelINS_4gemm6kernel13GemmUniversalIN4cute5tupleIJiiiiEEENS1_10collective13CollectiveMmaINS1_35MainloopSm100TmaUmmaWarpSpecializedILi42ELi2ELi4ENS5_IJNS4_1CILi2EEENSA_ILi1EEESC_EEEEENS5_IJNSA_ILi64EEENSA_ILi96EEENSA_ILi32EEEEEENS_12float_e4m3_tENS5_IJlSC_lEEESJ_SK_NS4_8TiledMMAINS4_8MMA_AtomIJNS4_10MMA_TraitsINS4_19SM100_MMA_F8F6F4_SSEJSJ_SJ_fSF_SG_NS4_17integral_constantINS4_4UMMA5MajorELSR_0EEESS_NSP_INSQ_7ScaleInELST_0EEESU_EEEEEENS4_6LayoutINS5_IJSC_SC_SC_EEENS5_IJNSA_ILi0EEESZ_SZ_EEEEENS5_IJNS4_10UnderscoreES12_S12_EEEEENS4_13SM90_TMA_LOADENS4_14ComposedLayoutINS4_7SwizzleILi1ELi4ELi3EEENS4_18smem_ptr_flag_bitsILi8EEENSX_INS5_IJNSA_ILi8EEESH_EEENS5_IJSH_SC_EEEEEEEvNS4_8identityENS4_23SM90_TMA_LOAD_MULTICASTES1F_vS1G_EENS_8epilogue10collective18CollectiveEpilogueINS1J_23Sm100TmaWarpSpecializedILi1ELi1ELi48ELb0ELb0EEEJSI_NS5_IJNSX_ISF_SC_EENSX_ISG_SC_EEEEESJ_SK_SJ_SK_NS1J_6fusion15FusionCallbacksIS1N_NS1R_17LinearCombinationISJ_fSJ_fLNS_15FloatRoundStyleE2EEESI_S1Q_JEEENS4_5SM1004TMEM4LOAD26SM100_TMEM_LOAD_16dp32b16xES15_S1F_NS4_39AutoVectorizingCopyWithAssumedAlignmentILi128EEENS4_14SM90_TMA_STOREES1F_S22_S22_EEEvvEEEEvNT_6ParamsE,"aw",@nobits
	.sectionflags	@""
	.align	16
	.zero		1024


//--------------------- .nv.shared.reserved.0     --------------------------
	.section	.nv.shared.reserved.0,"aw",@nobits
	.weak		__nv_reservedSMEM_offset_0_alias
	.size		__nv_reservedSMEM_offset_0_alias, 0, 64
	.other		__nv_reservedSMEM_offset_0_alias,@"STO_CUDA_RESERVED_SHARED STV_DEFAULT"
__nv_reservedSMEM_offset_0_alias:
	.zero		0
.nv.shared.reserved.0:
	.zero		64
	.weak		__nv_reservedSMEM_tcgen05_partition
	.type		__nv_reservedSMEM_tcgen05_partition,@object
	.size		__nv_reservedSMEM_tcgen05_partition,(.L_0 - __nv_reservedSMEM_tcgen05_partition)
__nv_reservedSMEM_tcgen05_partition:
	.zero		32
.L_0:


//--------------------- .nv.global                --------------------------
	.section	.nv.global,"aw",@nobits
.nv.global:
	.type		_ZN40_INTERNAL_1bf2cfe9_4_k_cu_0c8fdf82_310514cute1_E,@object
	.size		_ZN40_INTERNAL_1bf2cfe9_4_k_cu_0c8fdf82_310514cute1_E,(_ZN40_INTERNAL_1bf2cfe9_4_k_cu_0c8fdf82_310514cuda3std3__45__cpo6cbeginE - _ZN40_INTERNAL_1bf2cfe9_4_k_cu_0c8fdf82_310514cute1_E)
_ZN40_INTERNAL_1bf2cfe9_4_k_cu_0c8fdf82_310514cute1_E:
	.zero		1
	.type		_ZN40_INTERNAL_1bf2cfe9_4_k_cu_0c8fdf82_310514cuda3std3__45__cpo6cbeginE,@object
	.size		_ZN40_INTERNAL_1bf2cfe9_4_k_cu_0c8fdf82_310514cuda3std3__45__cpo6cbeginE,(_ZN40_INTERNAL_1bf2cfe9_4_k_cu_0c8fdf82_310514cuda3std3__48in_placeE - _ZN40_INTERNAL_1bf2cfe9_4_k_cu_0c8fdf82_310514cuda3std3__45__cpo6cbeginE)
_ZN40_INTERNAL_1bf2cfe9_4_k_cu_0c8fdf82_310514cuda3std3__45__cpo6cbeginE:
	.zero		1
	.type		_ZN40_INTERNAL_1bf2cfe9_4_k_cu_0c8fdf82_310514cuda3std3__48in_placeE,@object
	.size		_ZN40_INTERNAL_1bf2cfe9_4_k_cu_0c8fdf82_310514cuda3std3__48in_placeE,(_ZN40_INTERNAL_1bf2cfe9_4_k_cu_0c8fdf82_310514cuda3std6ranges3__45__cpo9iter_moveE - _ZN40_INTERNAL_1bf2cfe9_4_k_cu_0c8fdf82_310514cuda3std3__48in_placeE)
_ZN40_INTERNAL_1bf2cfe9_4_k_cu_0c8fdf82_310514cuda3std3__48in_placeE:
	.zero		1
	.type		_ZN40_INTERNAL_1bf2cfe9_4_k_cu_0c8fdf82_310514cuda3std6ranges3__45__cpo9iter_moveE,@object
	.size		_ZN40_INTERNAL_1bf2cfe9_4_k_cu_0c8fdf82_310514cuda3std6ranges3__45__cpo9iter_moveE,(_ZN40_INTERNAL_1bf2cfe9_4_k_cu_0c8fdf82_310514cuda3std3__45__cpo5beginE - _ZN40_INTERNAL_1bf2cfe9_4_k_cu_0c8fdf82_310514cuda3std6ranges3__45__cpo9iter_moveE)
_ZN40_INTERNAL_1bf2cfe9_4_k_cu_0c8fdf82_310514cuda3std6ranges3__45__cpo9iter_moveE:
	.zero		1
	.type		_ZN40_INTERNAL_1bf2cfe9_4_k_cu_0c8fdf82_310514cuda3std3__45__cpo5beginE,@object
	.size		_ZN40_INTERNAL_1bf2cfe9_4_k_cu_0c8fdf82_310514cuda3std3__45__cpo5beginE,(_ZN40_INTERNAL_1bf2cfe9_4_k_cu_0c8fdf82_310514cuda3std3__442_GLOBAL__N__1bf2cfe9_4_k_cu_0c8fdf82_310516ignoreE - _ZN40_INTERNAL_1bf2cfe9_4_k_cu_0c8fdf82_310514cuda3std3__45__cpo5beginE)
_ZN40_INTERNAL_1bf2cfe9_4_k_cu_0c8fdf82_310514cuda3std3__45__cpo5beginE:
	.zero		1
	.type		_ZN40_INTERNAL_1bf2cfe9_4_k_cu_0c8fdf82_310514cuda3std3__442_GLOBAL__N__1bf2cfe9_4_k_cu_0c8fdf82_310516ignoreE,@object
	.size		_ZN40_INTERNAL_1bf2cfe9_4_k_cu_0c8fdf82_310514cuda3std3__442_GLOBAL__N__1bf2cfe9_4_k_cu_0c8fdf82_310516ignoreE,(_ZN40_INTERNAL_1bf2cfe9_4_k_cu_0c8fdf82_310514cute7productE - _ZN40_INTERNAL_1bf2cfe9_4_k_cu_0c8fdf82_310514cuda3std3__442_GLOBAL__N__1bf2cfe9_4_k_cu_0c8fdf82_310516ignoreE)
_ZN40_INTERNAL_1bf2cfe9_4_k_cu_0c8fdf82_310514cuda3std3__442_GLOBAL__N__1bf2cfe9_4_k_cu_0c8fdf82_310516ignoreE:
	.zero		1
	.type		_ZN40_INTERNAL_1bf2cfe9_4_k_cu_0c8fdf82_310514cute7productE,@object
	.size		_ZN40_INTERNAL_1bf2cfe9_4_k_cu_0c8fdf82_310514cute7productE,(_ZN40_INTERNAL_1bf2cfe9_4_k_cu_0c8fdf82_310514cuda3std3__45__cpo3endE - _ZN40_INTERNAL_1bf2cfe9_4_k_cu_0c8fdf82_310514cute7productE)
_ZN40_INTERNAL_1bf2cfe9_4_k_cu_0c8fdf82_310514cute7productE:
	.zero		1
	.type		_ZN40_INTERNAL_1bf2cfe9_4_k_cu_0c8fdf82_310514cuda3std3__45__cpo3endE,@object
	.size		_ZN40_INTERNAL_1bf2cfe9_4_k_cu_0c8fdf82_310514cuda3std3__45__cpo3endE,(_ZN40_INTERNAL_1bf2cfe9_4_k_cu_0c8fdf82_310514cuda3std3__419piecewise_constructE - _ZN40_INTERNAL_1bf2cfe9_4_k_cu_0c8fdf82_310514cuda3std3__45__cpo3endE)
_ZN40_INTERNAL_1bf2cfe9_4_k_cu_0c8fdf82_310514cuda3std3__45__cpo3endE:
	.zero		1
	.type		_ZN40_INTERNAL_1bf2cfe9_4_k_cu_0c8fdf82_310514cuda3std3__419piecewise_constructE,@object
	.size		_ZN40_INTERNAL_1bf2cfe9_4_k_cu_0c8fdf82_310514cuda3std3__419piecewise_constructE,(_ZN40_INTERNAL_1bf2cfe9_4_k_cu_0c8fdf82_310514cuda3std3__45__cpo4cendE - _ZN40_INTERNAL_1bf2cfe9_4_k_cu_0c8fdf82_310514cuda3std3__419piecewise_constructE)
_ZN40_INTERNAL_1bf2cfe9_4_k_cu_0c8fdf82_310514cuda3std3__419piecewise_constructE:
	.zero		1
	.type		_ZN40_INTERNAL_1bf2cfe9_4_k_cu_0c8fdf82_310514cuda3std3__45__cpo4cendE,@object
	.size		_ZN40_INTERNAL_1bf2cfe9_4_k_cu_0c8fdf82_310514cuda3std3__45__cpo4cendE,(_ZN40_INTERNAL_1bf2cfe9_4_k_cu_0c8fdf82_310514cuda3std6ranges3__45__cpo4swapE - _ZN40_INTERNAL_1bf2cfe9_4_k_cu_0c8fdf82_310514cuda3std3__45__cpo4cendE)
_ZN40_INTERNAL_1bf2cfe9_4_k_cu_0c8fdf82_310514cuda3std3__45__cpo4cendE:
	.zero		1
	.type		_ZN40_INTERNAL_1bf2cfe9_4_k_cu_0c8fdf82_310514cuda3std6ranges3__45__cpo4swapE,@object
	.size		_ZN40_INTERNAL_1bf2cfe9_4_k_cu_0c8fdf82_310514cuda3std6ranges3__45__cpo4swapE,(.L_10 - _ZN40_INTERNAL_1bf2cfe9_4_k_cu_0c8fdf82_310514cuda3std6ranges3__45__cpo4swapE)
_ZN40_INTERNAL_1bf2cfe9_4_k_cu_0c8fdf82_310514cuda3std6ranges3__45__cpo4swapE:
	.zero		1
.L_10:


//--------------------- .nv.constant0._ZN7cutlass13device_kernelINS_4gemm6kernel13GemmUniversalIN4cute5tupleIJiiiiEEENS1_10collective13CollectiveMmaINS1_35MainloopSm100TmaUmmaWarpSpecializedILi42ELi2ELi4ENS5_IJNS4_1CILi2EEENSA_ILi1EEESC_EEEEENS5_IJNSA_ILi64EEENSA_ILi96EEENSA_ILi32EEEEEENS_12float_e4m3_tENS5_IJlSC_lEEESJ_SK_NS4_8TiledMMAINS4_8MMA_AtomIJNS4_10MMA_TraitsINS4_19SM100_MMA_F8F6F4_SSEJSJ_SJ_fSF_SG_NS4_17integral_constantINS4_4UMMA5MajorELSR_0EEESS_NSP_INSQ_7ScaleInELST_0EEESU_EEEEEENS4_6LayoutINS5_IJSC_SC_SC_EEENS5_IJNSA_ILi0EEESZ_SZ_EEEEENS5_IJNS4_10UnderscoreES12_S12_EEEEENS4_13SM90_TMA_LOADENS4_14ComposedLayoutINS4_7SwizzleILi1ELi4ELi3EEENS4_18smem_ptr_flag_bitsILi8EEENSX_INS5_IJNSA_ILi8EEESH_EEENS5_IJSH_SC_EEEEEEEvNS4_8identityENS4_23SM90_TMA_LOAD_MULTICASTES1F_vS1G_EENS_8epilogue10collective18CollectiveEpilogueINS1J_23Sm100TmaWarpSpecializedILi1ELi1ELi48ELb0ELb0EEEJSI_NS5_IJNSX_ISF_SC_EENSX_ISG_SC_EEEEESJ_SK_SJ_SK_NS1J_6fusion15FusionCallbacksIS1N_NS1R_17LinearCombinationISJ_fSJ_fLNS_15FloatRoundStyleE2EEESI_S1Q_JEEENS4_5SM1004TMEM4LOAD26SM100_TMEM_LOAD_16dp32b16xES15_S1F_NS4_39AutoVectorizingCopyWithAssumedAlignmentILi128EEENS4_14SM90_TMA_STOREES1F_S22_S22_EEEvvEEEEvNT_6ParamsE --------------------------
	.section	.nv.constant0._ZN7cutlass13device_kernelINS_4gemm6kernel13GemmUniversalIN4cute5tupleIJiiiiEEENS1_10collective13CollectiveMmaINS1_35MainloopSm100TmaUmmaWarpSpecializedILi42ELi2ELi4ENS5_IJNS4_1CILi2EEENSA_ILi1EEESC_EEEEENS5_IJNSA_ILi64EEENSA_ILi96EEENSA_ILi32EEEEEENS_12float_e4m3_tENS5_IJlSC_lEEESJ_SK_NS4_8TiledMMAINS4_8MMA_AtomIJNS4_10MMA_TraitsINS4_19SM100_MMA_F8F6F4_SSEJSJ_SJ_fSF_SG_NS4_17integral_constantINS4_4UMMA5MajorELSR_0EEESS_NSP_INSQ_7ScaleInELST_0EEESU_EEEEEENS4_6LayoutINS5_IJSC_SC_SC_EEENS5_IJNSA_ILi0EEESZ_SZ_EEEEENS5_IJNS4_10UnderscoreES12_S12_EEEEENS4_13SM90_TMA_LOADENS4_14ComposedLayoutINS4_7SwizzleILi1ELi4ELi3EEENS4_18smem_ptr_flag_bitsILi8EEENSX_INS5_IJNSA_ILi8EEESH_EEENS5_IJSH_SC_EEEEEEEvNS4_8identityENS4_23SM90_TMA_LOAD_MULTICASTES1F_vS1G_EENS_8epilogue10collective18CollectiveEpilogueINS1J_23Sm100TmaWarpSpecializedILi1ELi1ELi48ELb0ELb0EEEJSI_NS5_IJNSX_ISF_SC_EENSX_ISG_SC_EEEEESJ_SK_SJ_SK_NS1J_6fusion15FusionCallbacksIS1N_NS1R_17LinearCombinationISJ_fSJ_fLNS_15FloatRoundStyleE2EEESI_S1Q_JEEENS4_5SM1004TMEM4LOAD26SM100_TMEM_LOAD_16dp32b16xES15_S1F_NS4_39AutoVectorizingCopyWithAssumedAlignmentILi128EEENS4_14SM90_TMA_STOREES1F_S22_S22_EEEvvEEEEvNT_6ParamsE,"a",@progbits
	.sectionflags	@""
	.align	4
.nv.constant0._ZN7cutlass13device_kernelINS_4gemm6kernel13GemmUniversalIN4cute5tupleIJiiiiEEENS1_10collective13CollectiveMmaINS1_35MainloopSm100TmaUmmaWarpSpecializedILi42ELi2ELi4ENS5_IJNS4_1CILi2EEENSA_ILi1EEESC_EEEEENS5_IJNSA_ILi64EEENSA_ILi96EEENSA_ILi32EEEEEENS_12float_e4m3_tENS5_IJlSC_lEEESJ_SK_NS4_8TiledMMAINS4_8MMA_AtomIJNS4_10MMA_TraitsINS4_19SM100_MMA_F8F6F4_SSEJSJ_SJ_fSF_SG_NS4_17integral_constantINS4_4UMMA5MajorELSR_0EEESS_NSP_INSQ_7ScaleInELST_0EEESU_EEEEEENS4_6LayoutINS5_IJSC_SC_SC_EEENS5_IJNSA_ILi0EEESZ_SZ_EEEEENS5_IJNS4_10UnderscoreES12_S12_EEEEENS4_13SM90_TMA_LOADENS4_14ComposedLayoutINS4_7SwizzleILi1ELi4ELi3EEENS4_18smem_ptr_flag_bitsILi8EEENSX_INS5_IJNSA_ILi8EEESH_EEENS5_IJSH_SC_EEEEEEEvNS4_8identityENS4_23SM90_TMA_LOAD_MULTICASTES1F_vS1G_EENS_8epilogue10collective18CollectiveEpilogueINS1J_23Sm100TmaWarpSpecializedILi1ELi1ELi48ELb0ELb0EEEJSI_NS5_IJNSX_ISF_SC_EENSX_ISG_SC_EEEEESJ_SK_SJ_SK_NS1J_6fusion15FusionCallbacksIS1N_NS1R_17LinearCombinationISJ_fSJ_fLNS_15FloatRoundStyleE2EEESI_S1Q_JEEENS4_5SM1004TMEM4LOAD26SM100_TMEM_LOAD_16dp32b16xES15_S1F_NS4_39AutoVectorizingCopyWithAssumedAlignmentILi128EEENS4_14SM90_TMA_STOREES1F_S22_S22_EEEvvEEEEvNT_6ParamsE:
	.zero		2944


//--------------------- SYMBOLS --------------------------

	.type		.nv.reservedSmem.offset0,@object
	.size		.nv.reservedSmem.offset0,0x4
	.type		.nv.reservedSmem.cap,@object
	.size		.nv.reservedSmem.cap,0x4
	.type		__assertfail,@function
